//
// Generated by NVIDIA NVVM Compiler
//
// Compiler Build ID: CL-36424714
// Cuda compilation tools, release 13.0, V13.0.88
// Based on NVVM 20.0.0
//

.version 9.0
.target sm_100
.address_size 64

	// .globl	_Z19convertRGBtoYUV444pPhS_ii

.visible .entry _Z19convertRGBtoYUV444pPhS_ii(
	.param .u64 .ptr .align 1 _Z19convertRGBtoYUV444pPhS_ii_param_0,
	.param .u64 .ptr .align 1 _Z19convertRGBtoYUV444pPhS_ii_param_1,
	.param .u32 _Z19convertRGBtoYUV444pPhS_ii_param_2,
	.param .u32 _Z19convertRGBtoYUV444pPhS_ii_param_3
)
{
	.reg .pred 	%p<4>;
	.reg .b16 	%rs<4>;
	.reg .b32 	%r<21>;
	.reg .b32 	%f<7>;
	.reg .b64 	%rd<17>;
	.reg .b64 	%fd<25>;

	ld.param.u64 	%rd1, [_Z19convertRGBtoYUV444pPhS_ii_param_0];
	ld.param.u64 	%rd2, [_Z19convertRGBtoYUV444pPhS_ii_param_1];
	ld.param.u32 	%r1, [_Z19convertRGBtoYUV444pPhS_ii_param_2];
	ld.param.u32 	%r2, [_Z19convertRGBtoYUV444pPhS_ii_param_3];
	cvta.to.global.u64 	%rd3, %rd2;
	cvta.to.global.u64 	%rd4, %rd1;
	mov.u32 	%r3, %ctaid.x;
	mov.u32 	%r4, %ntid.x;
	mov.u32 	%r5, %tid.x;
	mad.lo.s32 	%r6, %r3, %r4, %r5;
	mov.u32 	%r7, %ctaid.y;
	mov.u32 	%r8, %ntid.y;
	mov.u32 	%r9, %tid.y;
	mad.lo.s32 	%r10, %r7, %r8, %r9;
	mul.lo.s32 	%r11, %r2, %r1;
	mad.lo.s32 	%r12, %r1, %r10, %r6;
	mul.lo.s32 	%r13, %r12, 3;
	cvt.u64.u32 	%rd5, %r13;
	add.s64 	%rd6, %rd4, %rd5;
	ld.global.u8 	%rs1, [%rd6];
	add.s32 	%r14, %r13, 1;
	cvt.u64.u32 	%rd7, %r14;
	add.s64 	%rd8, %rd4, %rd7;
	ld.global.u8 	%rs2, [%rd8];
	add.s32 	%r15, %r13, 2;
	cvt.u64.u32 	%rd9, %r15;
	add.s64 	%rd10, %rd4, %rd9;
	ld.global.u8 	%rs3, [%rd10];
	cvt.rn.f64.u16 	%fd1, %rs1;
	cvt.rn.f64.u16 	%fd2, %rs2;
	mul.f64 	%fd3, %fd2, 0d3FE2C8B439581062;
	fma.rn.f64 	%fd4, %fd1, 0d3FD322D0E5604189, %fd3;
	cvt.rn.f64.u16 	%fd5, %rs3;
	mul.f64 	%fd6, %fd5, 0d3FBD2F1A9FBE76C9;
	add.f64 	%fd7, %fd4, %fd6;
	mul.f64 	%fd8, %fd7, 0d406B600000000000;
	div.rn.f64 	%fd9, %fd8, 0d406FE00000000000;
	add.f64 	%fd10, %fd9, 0d4030000000000000;
	cvt.rn.f32.f64 	%f1, %fd10;
	setp.ge.f32 	%p1, %f1, 0f437F0000;
	selp.f32 	%f2, 0f437F0000, %f1, %p1;
	mul.f64 	%fd11, %fd1, 0dBFD322D0E5604189;
	sub.f64 	%fd12, %fd11, %fd3;
	fma.rn.f64 	%fd13, %fd5, 0d3FEC5A1CAC083127, %fd12;
	mul.f64 	%fd14, %fd13, 0d406C000000000000;
	div.rn.f64 	%fd15, %fd14, 0d3FFC5A1CAC083127;
	div.rn.f64 	%fd16, %fd15, 0d406FE00000000000;
	add.f64 	%fd17, %fd16, 0d4060000000000000;
	cvt.rn.f32.f64 	%f3, %fd17;
	setp.ge.f32 	%p2, %f3, 0f437F0000;
	selp.f32 	%f4, 0f437F0000, %f3, %p2;
	mul.f64 	%fd18, %fd1, 0d3FE66E978D4FDF3B;
	sub.f64 	%fd19, %fd18, %fd3;
	sub.f64 	%fd20, %fd19, %fd6;
	mul.f64 	%fd21, %fd20, 0d406C000000000000;
	div.rn.f64 	%fd22, %fd21, 0d3FF66E978D4FDF3B;
	div.rn.f64 	%fd23, %fd22, 0d406FE00000000000;
	add.f64 	%fd24, %fd23, 0d4060000000000000;
	cvt.rn.f32.f64 	%f5, %fd24;
	setp.ge.f32 	%p3, %f5, 0f437F0000;
	selp.f32 	%f6, 0f437F0000, %f5, %p3;
	cvt.rzi.u32.f32 	%r16, %f2;
	cvt.u64.u32 	%rd11, %r12;
	add.s64 	%rd12, %rd3, %rd11;
	st.global.u8 	[%rd12], %r16;
	cvt.rzi.u32.f32 	%r17, %f4;
	add.s32 	%r18, %r11, %r12;
	cvt.u64.u32 	%rd13, %r18;
	add.s64 	%rd14, %rd3, %rd13;
	st.global.u8 	[%rd14], %r17;
	cvt.rzi.u32.f32 	%r19, %f6;
	add.s32 	%r20, %r18, %r11;
	cvt.u64.u32 	%rd15, %r20;
	add.s64 	%rd16, %rd3, %rd15;
	st.global.u8 	[%rd16], %r19;
	ret;

}
	// .globl	_Z16customCudaMemcpyPhS_iii
.visible .entry _Z16customCudaMemcpyPhS_iii(
	.param .u64 .ptr .align 1 _Z16customCudaMemcpyPhS_iii_param_0,
	.param .u64 .ptr .align 1 _Z16customCudaMemcpyPhS_iii_param_1,
	.param .u32 _Z16customCudaMemcpyPhS_iii_param_2,
	.param .u32 _Z16customCudaMemcpyPhS_iii_param_3,
	.param .u32 _Z16customCudaMemcpyPhS_iii_param_4
)
{
	.reg .b16 	%rs<4>;
	.reg .b32 	%r<15>;
	.reg .b64 	%rd<14>;

	ld.param.u64 	%rd1, [_Z16customCudaMemcpyPhS_iii_param_0];
	ld.param.u64 	%rd2, [_Z16customCudaMemcpyPhS_iii_param_1];
	ld.param.u32 	%r1, [_Z16customCudaMemcpyPhS_iii_param_2];
	ld.param.u32 	%r2, [_Z16customCudaMemcpyPhS_iii_param_4];
	cvta.to.global.u64 	%rd3, %rd2;
	cvta.to.global.u64 	%rd4, %rd1;
	mov.u32 	%r3, %ctaid.x;
	mov.u32 	%r4, %ntid.x;
	mov.u32 	%r5, %tid.x;
	mad.lo.s32 	%r6, %r3, %r4, %r5;
	mov.u32 	%r7, %ctaid.y;
	mov.u32 	%r8, %ntid.y;
	mov.u32 	%r9, %tid.y;
	mad.lo.s32 	%r10, %r7, %r8, %r9;
	mad.lo.s32 	%r11, %r1, %r10, %r6;
	mul.lo.s32 	%r12, %r11, %r2;
	cvt.u64.u32 	%rd5, %r12;
	add.s64 	%rd6, %rd4, %rd5;
	ld.global.u8 	%rs1, [%rd6];
	add.s64 	%rd7, %rd3, %rd5;
	st.global.u8 	[%rd7], %rs1;
	add.s32 	%r13, %r12, 1;
	cvt.u64.u32 	%rd8, %r13;
	add.s64 	%rd9, %rd4, %rd8;
	ld.global.u8 	%rs2, [%rd9];
	add.s64 	%rd10, %rd3, %rd8;
	st.global.u8 	[%rd10], %rs2;
	add.s32 	%r14, %r12, 2;
	cvt.u64.u32 	%rd11, %r14;
	add.s64 	%rd12, %rd4, %rd11;
	ld.global.u8 	%rs3, [%rd12];
	add.s64 	%rd13, %rd3, %rd11;
	st.global.u8 	[%rd13], %rs3;
	ret;

}
	// .globl	_Z16convertRGBtoNV12PhS_iii
.visible .entry _Z16convertRGBtoNV12PhS_iii(
	.param .u64 .ptr .align 1 _Z16convertRGBtoNV12PhS_iii_param_0,
	.param .u64 .ptr .align 1 _Z16convertRGBtoNV12PhS_iii_param_1,
	.param .u32 _Z16convertRGBtoNV12PhS_iii_param_2,
	.param .u32 _Z16convertRGBtoNV12PhS_iii_param_3,
	.param .u32 _Z16convertRGBtoNV12PhS_iii_param_4
)
{
	.reg .pred 	%p<4>;
	.reg .b16 	%rs<4>;
	.reg .b32 	%r<25>;
	.reg .b32 	%f<7>;
	.reg .b64 	%rd<17>;
	.reg .b64 	%fd<25>;

	ld.param.u64 	%rd1, [_Z16convertRGBtoNV12PhS_iii_param_0];
	ld.param.u64 	%rd2, [_Z16convertRGBtoNV12PhS_iii_param_1];
	ld.param.u32 	%r1, [_Z16convertRGBtoNV12PhS_iii_param_2];
	ld.param.u32 	%r2, [_Z16convertRGBtoNV12PhS_iii_param_3];
	ld.param.u32 	%r3, [_Z16convertRGBtoNV12PhS_iii_param_4];
	cvta.to.global.u64 	%rd3, %rd1;
	cvta.to.global.u64 	%rd4, %rd2;
	mov.u32 	%r4, %ctaid.x;
	mov.u32 	%r5, %ntid.x;
	mov.u32 	%r6, %tid.x;
	mad.lo.s32 	%r7, %r4, %r5, %r6;
	mov.u32 	%r8, %ctaid.y;
	mov.u32 	%r9, %ntid.y;
	mov.u32 	%r10, %tid.y;
	mad.lo.s32 	%r11, %r8, %r9, %r10;
	mad.lo.s32 	%r12, %r2, %r11, %r7;
	mul.lo.s32 	%r13, %r12, 3;
	cvt.u64.u32 	%rd5, %r13;
	add.s64 	%rd6, %rd4, %rd5;
	ld.global.u8 	%rs1, [%rd6];
	add.s32 	%r14, %r13, 1;
	cvt.u64.u32 	%rd7, %r14;
	add.s64 	%rd8, %rd4, %rd7;
	ld.global.u8 	%rs2, [%rd8];
	add.s32 	%r15, %r13, 2;
	cvt.u64.u32 	%rd9, %r15;
	add.s64 	%rd10, %rd4, %rd9;
	ld.global.u8 	%rs3, [%rd10];
	cvt.rn.f64.u16 	%fd1, %rs1;
	cvt.rn.f64.u16 	%fd2, %rs2;
	mul.f64 	%fd3, %fd2, 0d3FE2C8B439581062;
	fma.rn.f64 	%fd4, %fd1, 0d3FD322D0E5604189, %fd3;
	cvt.rn.f64.u16 	%fd5, %rs3;
	mul.f64 	%fd6, %fd5, 0d3FBD2F1A9FBE76C9;
	add.f64 	%fd7, %fd4, %fd6;
	mul.f64 	%fd8, %fd7, 0d406B600000000000;
	div.rn.f64 	%fd9, %fd8, 0d406FE00000000000;
	add.f64 	%fd10, %fd9, 0d4030000000000000;
	cvt.rn.f32.f64 	%f1, %fd10;
	setp.ge.f32 	%p1, %f1, 0f437F0000;
	selp.f32 	%f2, 0f437F0000, %f1, %p1;
	mul.f64 	%fd11, %fd1, 0dBFD322D0E5604189;
	sub.f64 	%fd12, %fd11, %fd3;
	fma.rn.f64 	%fd13, %fd5, 0d3FEC5A1CAC083127, %fd12;
	mul.f64 	%fd14, %fd13, 0d406C000000000000;
	div.rn.f64 	%fd15, %fd14, 0d3FFC5A1CAC083127;
	div.rn.f64 	%fd16, %fd15, 0d406FE00000000000;
	add.f64 	%fd17, %fd16, 0d4060000000000000;
	cvt.rn.f32.f64 	%f3, %fd17;
	setp.ge.f32 	%p2, %f3, 0f437F0000;
	selp.f32 	%f4, 0f437F0000, %f3, %p2;
	mul.f64 	%fd18, %fd1, 0d3FE66E978D4FDF3B;
	sub.f64 	%fd19, %fd18, %fd3;
	sub.f64 	%fd20, %fd19, %fd6;
	mul.f64 	%fd21, %fd20, 0d406C000000000000;
	div.rn.f64 	%fd22, %fd21, 0d3FF66E978D4FDF3B;
	div.rn.f64 	%fd23, %fd22, 0d406FE00000000000;
	add.f64 	%fd24, %fd23, 0d4060000000000000;
	cvt.rn.f32.f64 	%f5, %fd24;
	setp.ge.f32 	%p3, %f5, 0f437F0000;
	selp.f32 	%f6, 0f437F0000, %f5, %p3;
	cvt.rzi.u32.f32 	%r16, %f2;
	mad.lo.s32 	%r17, %r1, %r11, %r7;
	cvt.u64.u32 	%rd11, %r17;
	add.s64 	%rd12, %rd3, %rd11;
	st.global.u8 	[%rd12], %r16;
	cvt.rzi.u32.f32 	%r18, %f4;
	and.b32  	%r19, %r7, -2;
	shr.u32 	%r20, %r11, 1;
	mad.lo.s32 	%r21, %r1, %r20, %r19;
	mad.lo.s32 	%r22, %r3, %r1, %r21;
	cvt.u64.u32 	%rd13, %r22;
	add.s64 	%rd14, %rd3, %rd13;
	st.global.u8 	[%rd14], %r18;
	cvt.rzi.u32.f32 	%r23, %f6;
	add.s32 	%r24, %r22, 1;
	cvt.u64.u32 	%rd15, %r24;
	add.s64 	%rd16, %rd3, %rd15;
	st.global.u8 	[%rd16], %r23;
	ret;

}
	// .globl	_Z24convertRGBtoYUV420pPitchPhS_S_S_iii
.visible .entry _Z24convertRGBtoYUV420pPitchPhS_S_S_iii(
	.param .u64 .ptr .align 1 _Z24convertRGBtoYUV420pPitchPhS_S_S_iii_param_0,
	.param .u64 .ptr .align 1 _Z24convertRGBtoYUV420pPitchPhS_S_S_iii_param_1,
	.param .u64 .ptr .align 1 _Z24convertRGBtoYUV420pPitchPhS_S_S_iii_param_2,
	.param .u64 .ptr .align 1 _Z24convertRGBtoYUV420pPitchPhS_S_S_iii_param_3,
	.param .u32 _Z24convertRGBtoYUV420pPitchPhS_S_S_iii_param_4,
	.param .u32 _Z24convertRGBtoYUV420pPitchPhS_S_S_iii_param_5,
	.param .u32 _Z24convertRGBtoYUV420pPitchPhS_S_S_iii_param_6
)
{
	.reg .pred 	%p<4>;
	.reg .b16 	%rs<4>;
	.reg .b32 	%r<25>;
	.reg .b32 	%f<7>;
	.reg .b64 	%rd<20>;
	.reg .b64 	%fd<25>;

	ld.param.u64 	%rd1, [_Z24convertRGBtoYUV420pPitchPhS_S_S_iii_param_0];
	ld.param.u64 	%rd2, [_Z24convertRGBtoYUV420pPitchPhS_S_S_iii_param_1];
	ld.param.u64 	%rd3, [_Z24convertRGBtoYUV420pPitchPhS_S_S_iii_param_2];
	ld.param.u64 	%rd4, [_Z24convertRGBtoYUV420pPitchPhS_S_S_iii_param_3];
	ld.param.u32 	%r1, [_Z24convertRGBtoYUV420pPitchPhS_S_S_iii_param_4];
	ld.param.u32 	%r2, [_Z24convertRGBtoYUV420pPitchPhS_S_S_iii_param_5];
	cvta.to.global.u64 	%rd5, %rd4;
	cvta.to.global.u64 	%rd6, %rd3;
	cvta.to.global.u64 	%rd7, %rd2;
	cvta.to.global.u64 	%rd8, %rd1;
	mov.u32 	%r3, %ctaid.x;
	mov.u32 	%r4, %ntid.x;
	mov.u32 	%r5, %tid.x;
	mad.lo.s32 	%r6, %r3, %r4, %r5;
	mov.u32 	%r7, %ctaid.y;
	mov.u32 	%r8, %ntid.y;
	mov.u32 	%r9, %tid.y;
	mad.lo.s32 	%r10, %r7, %r8, %r9;
	mad.lo.s32 	%r11, %r2, %r10, %r6;
	mul.lo.s32 	%r12, %r11, 3;
	cvt.u64.u32 	%rd9, %r12;
	add.s64 	%rd10, %rd8, %rd9;
	ld.global.u8 	%rs1, [%rd10];
	add.s32 	%r13, %r12, 1;
	cvt.u64.u32 	%rd11, %r13;
	add.s64 	%rd12, %rd8, %rd11;
	ld.global.u8 	%rs2, [%rd12];
	add.s32 	%r14, %r12, 2;
	cvt.u64.u32 	%rd13, %r14;
	add.s64 	%rd14, %rd8, %rd13;
	ld.global.u8 	%rs3, [%rd14];
	cvt.rn.f64.u16 	%fd1, %rs1;
	cvt.rn.f64.u16 	%fd2, %rs2;
	mul.f64 	%fd3, %fd2, 0d3FE2C8B439581062;
	fma.rn.f64 	%fd4, %fd1, 0d3FD322D0E5604189, %fd3;
	cvt.rn.f64.u16 	%fd5, %rs3;
	mul.f64 	%fd6, %fd5, 0d3FBD2F1A9FBE76C9;
	add.f64 	%fd7, %fd4, %fd6;
	mul.f64 	%fd8, %fd7, 0d406B600000000000;
	div.rn.f64 	%fd9, %fd8, 0d406FE00000000000;
	add.f64 	%fd10, %fd9, 0d4030000000000000;
	cvt.rn.f32.f64 	%f1, %fd10;
	setp.ge.f32 	%p1, %f1, 0f437F0000;
	selp.f32 	%f2, 0f437F0000, %f1, %p1;
	mul.f64 	%fd11, %fd1, 0dBFD322D0E5604189;
	sub.f64 	%fd12, %fd11, %fd3;
	fma.rn.f64 	%fd13, %fd5, 0d3FEC5A1CAC083127, %fd12;
	mul.f64 	%fd14, %fd13, 0d406C000000000000;
	div.rn.f64 	%fd15, %fd14, 0d3FFC5A1CAC083127;
	div.rn.f64 	%fd16, %fd15, 0d406FE00000000000;
	add.f64 	%fd17, %fd16, 0d4060000000000000;
	cvt.rn.f32.f64 	%f3, %fd17;
	setp.ge.f32 	%p2, %f3, 0f437F0000;
	selp.f32 	%f4, 0f437F0000, %f3, %p2;
	mul.f64 	%fd18, %fd1, 0d3FE66E978D4FDF3B;
	sub.f64 	%fd19, %fd18, %fd3;
	sub.f64 	%fd20, %fd19, %fd6;
	mul.f64 	%fd21, %fd20, 0d406C000000000000;
	div.rn.f64 	%fd22, %fd21, 0d3FF66E978D4FDF3B;
	div.rn.f64 	%fd23, %fd22, 0d406FE00000000000;
	add.f64 	%fd24, %fd23, 0d4060000000000000;
	cvt.rn.f32.f64 	%f5, %fd24;
	setp.ge.f32 	%p3, %f5, 0f437F0000;
	selp.f32 	%f6, 0f437F0000, %f5, %p3;
	cvt.rzi.u32.f32 	%r15, %f2;
	mad.lo.s32 	%r16, %r1, %r10, %r6;
	cvt.u64.u32 	%rd15, %r16;
	add.s64 	%rd16, %rd7, %rd15;
	st.global.u8 	[%rd16], %r15;
	cvt.rzi.u32.f32 	%r17, %f4;
	shr.u32 	%r18, %r6, 1;
	shr.u32 	%r19, %r10, 1;
	shr.u32 	%r20, %r2, 31;
	add.s32 	%r21, %r2, %r20;
	shr.s32 	%r22, %r21, 1;
	mad.lo.s32 	%r23, %r22, %r19, %r18;
	cvt.u64.u32 	%rd17, %r23;
	add.s64 	%rd18, %rd6, %rd17;
	st.global.u8 	[%rd18], %r17;
	cvt.rzi.u32.f32 	%r24, %f6;
	add.s64 	%rd19, %rd5, %rd17;
	st.global.u8 	[%rd19], %r24;
	ret;

}
	// .globl	_Z15convertUVtoNV12PhS_S_iii
.visible .entry _Z15convertUVtoNV12PhS_S_iii(
	.param .u64 .ptr .align 1 _Z15convertUVtoNV12PhS_S_iii_param_0,
	.param .u64 .ptr .align 1 _Z15convertUVtoNV12PhS_S_iii_param_1,
	.param .u64 .ptr .align 1 _Z15convertUVtoNV12PhS_S_iii_param_2,
	.param .u32 _Z15convertUVtoNV12PhS_S_iii_param_3,
	.param .u32 _Z15convertUVtoNV12PhS_S_iii_param_4,
	.param .u32 _Z15convertUVtoNV12PhS_S_iii_param_5
)
{
	.reg .b16 	%rs<3>;
	.reg .b32 	%r<18>;
	.reg .b64 	%rd<14>;

	ld.param.u64 	%rd1, [_Z15convertUVtoNV12PhS_S_iii_param_0];
	ld.param.u64 	%rd2, [_Z15convertUVtoNV12PhS_S_iii_param_1];
	ld.param.u64 	%rd3, [_Z15convertUVtoNV12PhS_S_iii_param_2];
	ld.param.u32 	%r1, [_Z15convertUVtoNV12PhS_S_iii_param_3];
	ld.param.u32 	%r2, [_Z15convertUVtoNV12PhS_S_iii_param_4];
	cvta.to.global.u64 	%rd4, %rd3;
	cvta.to.global.u64 	%rd5, %rd1;
	cvta.to.global.u64 	%rd6, %rd2;
	mov.u32 	%r3, %ctaid.x;
	mov.u32 	%r4, %ntid.x;
	mov.u32 	%r5, %tid.x;
	mad.lo.s32 	%r6, %r3, %r4, %r5;
	mov.u32 	%r7, %ctaid.y;
	mov.u32 	%r8, %ntid.y;
	mov.u32 	%r9, %tid.y;
	mad.lo.s32 	%r10, %r7, %r8, %r9;
	mad.lo.s32 	%r11, %r2, %r10, %r6;
	cvt.u64.u32 	%rd7, %r11;
	add.s64 	%rd8, %rd6, %rd7;
	ld.global.u8 	%rs1, [%rd8];
	shl.b32 	%r12, %r6, 1;
	mul.lo.s32 	%r13, %r1, %r10;
	shl.b32 	%r14, %r13, 1;
	add.s32 	%r15, %r12, %r14;
	cvt.u64.u32 	%rd9, %r15;
	add.s64 	%rd10, %rd5, %rd9;
	st.global.u8 	[%rd10], %rs1;
	add.s64 	%rd11, %rd4, %rd7;
	ld.global.u8 	%rs2, [%rd11];
	add.s32 	%r16, %r13, %r6;
	shl.b32 	%r17, %r16, 1;
	cvt.u64.u32 	%rd12, %r17;
	add.s64 	%rd13, %rd5, %rd12;
	st.global.u8 	[%rd13+1], %rs2;
	ret;

}


// ===== COMPILED SASS (sm_100) =====

	.target	sm_100

	.elftype	@"ET_EXEC"


//--------------------- .note.nv.tkinfo           --------------------------
	.section	.note.nv.tkinfo,"",@"SHT_NOTE"
	.sectionflags	@"SHF_NOTE_NV_TKINFO"
	.tkinfo
        /*0018*/ 	.word	0x00000002
        /*0030*/ 	.string	""
        /*0030*/ 	.string	"ptxas"
        /*0030*/ 	.string	"Cuda compilation tools, release 13.0, V13.0.88"
        /*0030*/ 	.string	"Build cuda_13.0.r13.0/compiler.36424714_0"
        /*0030*/ 	.string	"-arch sm_100 -m 64 "



//--------------------- .note.nv.cuinfo           --------------------------
	.section	.note.nv.cuinfo,"",@"SHT_NOTE"
	.sectionflags	@"SHF_NOTE_NV_CUINFO"
        /*0018*/ 	.short	0x0002
        /*001a*/ 	.short	0x0064
        /*001c*/ 	.short	0x0082
	.zero		2


//--------------------- .nv.info                  --------------------------
	.section	.nv.info,"",@"SHT_CUDA_INFO"
	.align	4


	//----- nvinfo : EIATTR_REGCOUNT
	.align		4
        /*0000*/ 	.byte	0x04, 0x2f
        /*0002*/ 	.short	(.L_1 - .L_0)
	.align		4
.L_0:
        /*0004*/ 	.word	index@(_Z19convertRGBtoYUV444pPhS_ii)
        /*0008*/ 	.word	0x0000001e


	//----- nvinfo : EIATTR_FRAME_SIZE
	.align		4
.L_1:
        /*000c*/ 	.byte	0x04, 0x11
        /*000e*/ 	.short	(.L_3 - .L_2)
	.align		4
.L_2:
        /*0010*/ 	.word	index@($__internal_2_$__cuda_sm20_div_rn_f64_full)
        /*0014*/ 	.word	0x00000000


	//----- nvinfo : EIATTR_FRAME_SIZE
	.align		4
.L_3:
        /*0018*/ 	.byte	0x04, 0x11
        /*001a*/ 	.short	(.L_5 - .L_4)
	.align		4
.L_4:
        /*001c*/ 	.word	index@(_Z19convertRGBtoYUV444pPhS_ii)
        /*0020*/ 	.word	0x00000000


	//----- nvinfo : EIATTR_REGCOUNT
	.align		4
.L_5:
        /*0024*/ 	.byte	0x04, 0x2f
        /*0026*/ 	.short	(.L_7 - .L_6)
	.align		4
.L_6:
        /*0028*/ 	.word	index@(_Z16customCudaMemcpyPhS_iii)
        /*002c*/ 	.word	0x00000010


	//----- nvinfo : EIATTR_FRAME_SIZE
	.align		4
.L_7:
        /*0030*/ 	.byte	0x04, 0x11
        /*0032*/ 	.short	(.L_9 - .L_8)
	.align		4
.L_8:
        /*0034*/ 	.word	index@(_Z16customCudaMemcpyPhS_iii)
        /*0038*/ 	.word	0x00000000


	//----- nvinfo : EIATTR_REGCOUNT
	.align		4
.L_9:
        /*003c*/ 	.byte	0x04, 0x2f
        /*003e*/ 	.short	(.L_11 - .L_10)
	.align		4
.L_10:
        /*0040*/ 	.word	index@(_Z16convertRGBtoNV12PhS_iii)
        /*0044*/ 	.word	0x0000001f


	//----- nvinfo : EIATTR_FRAME_SIZE
	.align		4
.L_11:
        /*0048*/ 	.byte	0x04, 0x11
        /*004a*/ 	.short	(.L_13 - .L_12)
	.align		4
.L_12:
        /*004c*/ 	.word	index@($__internal_1_$__cuda_sm20_div_rn_f64_full)
        /*0050*/ 	.word	0x00000000


	//----- nvinfo : EIATTR_FRAME_SIZE
	.align		4
.L_13:
        /*0054*/ 	.byte	0x04, 0x11
        /*0056*/ 	.short	(.L_15 - .L_14)
	.align		4
.L_14:
        /*0058*/ 	.word	index@(_Z16convertRGBtoNV12PhS_iii)
        /*005c*/ 	.word	0x00000000


	//----- nvinfo : EIATTR_REGCOUNT
	.align		4
.L_15:
        /*0060*/ 	.byte	0x04, 0x2f
        /*0062*/ 	.short	(.L_17 - .L_16)
	.align		4
.L_16:
        /*0064*/ 	.word	index@(_Z24convertRGBtoYUV420pPitchPhS_S_S_iii)
        /*0068*/ 	.word	0x0000001f


	//----- nvinfo : EIATTR_FRAME_SIZE
	.align		4
.L_17:
        /*006c*/ 	.byte	0x04, 0x11
        /*006e*/ 	.short	(.L_19 - .L_18)
	.align		4
.L_18:
        /*0070*/ 	.word	index@($__internal_0_$__cuda_sm20_div_rn_f64_full)
        /*0074*/ 	.word	0x00000000


	//----- nvinfo : EIATTR_FRAME_SIZE
	.align		4
.L_19:
        /*0078*/ 	.byte	0x04, 0x11
        /*007a*/ 	.short	(.L_21 - .L_20)
	.align		4
.L_20:
        /*007c*/ 	.word	index@(_Z24convertRGBtoYUV420pPitchPhS_S_S_iii)
        /*0080*/ 	.word	0x00000000


	//----- nvinfo : EIATTR_REGCOUNT
	.align		4
.L_21:
        /*0084*/ 	.byte	0x04, 0x2f
        /*0086*/ 	.short	(.L_23 - .L_22)
	.align		4
.L_22:
        /*0088*/ 	.word	index@(_Z15convertUVtoNV12PhS_S_iii)
        /*008c*/ 	.word	0x0000000a


	//----- nvinfo : EIATTR_FRAME_SIZE
	.align		4
.L_23:
        /*0090*/ 	.byte	0x04, 0x11
        /*0092*/ 	.short	(.L_25 - .L_24)
	.align		4
.L_24:
        /*0094*/ 	.word	index@(_Z15convertUVtoNV12PhS_S_iii)
        /*0098*/ 	.word	0x00000000


	//----- nvinfo : EIATTR_MIN_STACK_SIZE
	.align		4
.L_25:
        /*009c*/ 	.byte	0x04, 0x12
        /*009e*/ 	.short	(.L_27 - .L_26)
	.align		4
.L_26:
        /*00a0*/ 	.word	index@(_Z15convertUVtoNV12PhS_S_iii)
        /*00a4*/ 	.word	0x00000000


	//----- nvinfo : EIATTR_MIN_STACK_SIZE
	.align		4
.L_27:
        /*00a8*/ 	.byte	0x04, 0x12
        /*00aa*/ 	.short	(.L_29 - .L_28)
	.align		4
.L_28:
        /*00ac*/ 	.word	index@(_Z24convertRGBtoYUV420pPitchPhS_S_S_iii)
        /*00b0*/ 	.word	0x00000000


	//----- nvinfo : EIATTR_MIN_STACK_SIZE
	.align		4
.L_29:
        /*00b4*/ 	.byte	0x04, 0x12
        /*00b6*/ 	.short	(.L_31 - .L_30)
	.align		4
.L_30:
        /*00b8*/ 	.word	index@(_Z16convertRGBtoNV12PhS_iii)
        /*00bc*/ 	.word	0x00000000


	//----- nvinfo : EIATTR_MIN_STACK_SIZE
	.align		4
.L_31:
        /*00c0*/ 	.byte	0x04, 0x12
        /*00c2*/ 	.short	(.L_33 - .L_32)
	.align		4
.L_32:
        /*00c4*/ 	.word	index@(_Z16customCudaMemcpyPhS_iii)
        /*00c8*/ 	.word	0x00000000


	//----- nvinfo : EIATTR_MIN_STACK_SIZE
	.align		4
.L_33:
        /*00cc*/ 	.byte	0x04, 0x12
        /*00ce*/ 	.short	(.L_35 - .L_34)
	.align		4
.L_34:
        /*00d0*/ 	.word	index@(_Z19convertRGBtoYUV444pPhS_ii)
        /*00d4*/ 	.word	0x00000000
.L_35:


//--------------------- .nv.compat                --------------------------
	.section	.nv.compat,"",@"SHT_CUDA_COMPAT_INFO"
	.align	4
        /*0000*/ 	.byte	0x02, 0x09, 0x00, 0x00, 0x02, 0x02, 0x01, 0x00, 0x02, 0x05, 0x05, 0x00, 0x03, 0x07, 0x01, 0x01
        /*0010*/ 	.byte	0x02, 0x03, 0x00, 0x00, 0x02, 0x06, 0x01, 0x00, 0x04, 0x0b, 0x08, 0x00, 0x01, 0x00, 0x00, 0x00
        /*0020*/ 	.byte	0x00, 0x00, 0x00, 0x00


//--------------------- .nv.info._Z15convertUVtoNV12PhS_S_iii --------------------------
	.section	.nv.info._Z15convertUVtoNV12PhS_S_iii,"",@"SHT_CUDA_INFO"
	.sectionflags	@""
	.align	4


	//----- nvinfo : EIATTR_CUDA_API_VERSION
	.align		4
        /*0000*/ 	.byte	0x04, 0x37
        /*0002*/ 	.short	(.L_37 - .L_36)
.L_36:
        /*0004*/ 	.word	0x00000082


	//----- nvinfo : EIATTR_KPARAM_INFO
	.align		4
.L_37:
        /*0008*/ 	.byte	0x04, 0x17
        /*000a*/ 	.short	(.L_39 - .L_38)
.L_38:
        /*000c*/ 	.word	0x00000000
        /*0010*/ 	.short	0x0005
        /*0012*/ 	.short	0x0020
        /*0014*/ 	.byte	0x00, 0xf0, 0x11, 0x00


	//----- nvinfo : EIATTR_KPARAM_INFO
	.align		4
.L_39:
        /*0018*/ 	.byte	0x04, 0x17
        /*001a*/ 	.short	(.L_41 - .L_40)
.L_40:
        /*001c*/ 	.word	0x00000000
        /*0020*/ 	.short	0x0004
        /*0022*/ 	.short	0x001c
        /*0024*/ 	.byte	0x00, 0xf0, 0x11, 0x00


	//----- nvinfo : EIATTR_KPARAM_INFO
	.align		4
.L_41:
        /*0028*/ 	.byte	0x04, 0x17
        /*002a*/ 	.short	(.L_43 - .L_42)
.L_42:
        /*002c*/ 	.word	0x00000000
        /*0030*/ 	.short	0x0003
        /*0032*/ 	.short	0x0018
        /*0034*/ 	.byte	0x00, 0xf0, 0x11, 0x00


	//----- nvinfo : EIATTR_KPARAM_INFO
	.align		4
.L_43:
        /*0038*/ 	.byte	0x04, 0x17
        /*003a*/ 	.short	(.L_45 - .L_44)
.L_44:
        /*003c*/ 	.word	0x00000000
        /*0040*/ 	.short	0x0002
        /*0042*/ 	.short	0x0010
        /*0044*/ 	.byte	0x00, 0xf5, 0x21, 0x00


	//----- nvinfo : EIATTR_KPARAM_INFO
	.align		4
.L_45:
        /*0048*/ 	.byte	0x04, 0x17
        /*004a*/ 	.short	(.L_47 - .L_46)
.L_46:
        /*004c*/ 	.word	0x00000000
        /*0050*/ 	.short	0x0001
        /*0052*/ 	.short	0x0008
        /*0054*/ 	.byte	0x00, 0xf5, 0x21, 0x00


	//----- nvinfo : EIATTR_KPARAM_INFO
	.align		4
.L_47:
        /*0058*/ 	.byte	0x04, 0x17
        /*005a*/ 	.short	(.L_49 - .L_48)
.L_48:
        /*005c*/ 	.word	0x00000000
        /*0060*/ 	.short	0x0000
        /*0062*/ 	.short	0x0000
        /*0064*/ 	.byte	0x00, 0xf5, 0x21, 0x00


	//----- nvinfo : EIATTR_SPARSE_MMA_MASK
	.align		4
.L_49:
        /*0068*/ 	.byte	0x03, 0x50
        /*006a*/ 	.short	0x0000


	//----- nvinfo : EIATTR_MAXREG_COUNT
	.align		4
        /*006c*/ 	.byte	0x03, 0x1b
        /*006e*/ 	.short	0x00ff


	//----- nvinfo : EIATTR_MERCURY_ISA_VERSION
	.align		4
        /*0070*/ 	.byte	0x03, 0x5f
        /*0072*/ 	.short	0x0101


	//----- nvinfo : EIATTR_VRC_CTA_INIT_COUNT
	.align		4
        /*0074*/ 	.byte	0x02, 0x4a
	.zero		1
	.zero		1


	//----- nvinfo : EIATTR_EXIT_INSTR_OFFSETS
	.align		4
        /*0078*/ 	.byte	0x04, 0x1c
        /*007a*/ 	.short	(.L_51 - .L_50)


	//   ....[0]....
.L_50:
        /*007c*/ 	.word	0x00000180


	//----- nvinfo : EIATTR_CBANK_PARAM_SIZE
	.align		4
.L_51:
        /*0080*/ 	.byte	0x03, 0x19
        /*0082*/ 	.short	0x0024


	//----- nvinfo : EIATTR_PARAM_CBANK
	.align		4
        /*0084*/ 	.byte	0x04, 0x0a
        /*0086*/ 	.short	(.L_53 - .L_52)
	.align		4
.L_52:
        /*0088*/ 	.word	index@(.nv.constant0._Z15convertUVtoNV12PhS_S_iii)
        /*008c*/ 	.short	0x0380
        /*008e*/ 	.short	0x0024


	//----- nvinfo : EIATTR_SW_WAR
	.align		4
.L_53:
        /*0090*/ 	.byte	0x04, 0x36
        /*0092*/ 	.short	(.L_55 - .L_54)
.L_54:
        /*0094*/ 	.word	0x00000008
.L_55:


//--------------------- .nv.info._Z24convertRGBtoYUV420pPitchPhS_S_S_iii --------------------------
	.section	.nv.info._Z24convertRGBtoYUV420pPitchPhS_S_S_iii,"",@"SHT_CUDA_INFO"
	.sectionflags	@""
	.align	4


	//----- nvinfo : EIATTR_CUDA_API_VERSION
	.align		4
        /*0000*/ 	.byte	0x04, 0x37
        /*0002*/ 	.short	(.L_57 - .L_56)
.L_56:
        /*0004*/ 	.word	0x00000082


	//----- nvinfo : EIATTR_KPARAM_INFO
	.align		4
.L_57:
        /*0008*/ 	.byte	0x04, 0x17
        /*000a*/ 	.short	(.L_59 - .L_58)
.L_58:
        /*000c*/ 	.word	0x00000000
        /*0010*/ 	.short	0x0006
        /*0012*/ 	.short	0x0028
        /*0014*/ 	.byte	0x00, 0xf0, 0x11, 0x00


	//----- nvinfo : EIATTR_KPARAM_INFO
	.align		4
.L_59:
        /*0018*/ 	.byte	0x04, 0x17
        /*001a*/ 	.short	(.L_61 - .L_60)
.L_60:
        /*001c*/ 	.word	0x00000000
        /*0020*/ 	.short	0x0005
        /*0022*/ 	.short	0x0024
        /*0024*/ 	.byte	0x00, 0xf0, 0x11, 0x00


	//----- nvinfo : EIATTR_KPARAM_INFO
	.align		4
.L_61:
        /*0028*/ 	.byte	0x04, 0x17
        /*002a*/ 	.short	(.L_63 - .L_62)
.L_62:
        /*002c*/ 	.word	0x00000000
        /*0030*/ 	.short	0x0004
        /*0032*/ 	.short	0x0020
        /*0034*/ 	.byte	0x00, 0xf0, 0x11, 0x00


	//----- nvinfo : EIATTR_KPARAM_INFO
	.align		4
.L_63:
        /*0038*/ 	.byte	0x04, 0x17
        /*003a*/ 	.short	(.L_65 - .L_64)
.L_64:
        /*003c*/ 	.word	0x00000000
        /*0040*/ 	.short	0x0003
        /*0042*/ 	.short	0x0018
        /*0044*/ 	.byte	0x00, 0xf5, 0x21, 0x00


	//----- nvinfo : EIATTR_KPARAM_INFO
	.align		4
.L_65:
        /*0048*/ 	.byte	0x04, 0x17
        /*004a*/ 	.short	(.L_67 - .L_66)
.L_66:
        /*004c*/ 	.word	0x00000000
        /*0050*/ 	.short	0x0002
        /*0052*/ 	.short	0x0010
        /*0054*/ 	.byte	0x00, 0xf5, 0x21, 0x00


	//----- nvinfo : EIATTR_KPARAM_INFO
	.align		4
.L_67:
        /*0058*/ 	.byte	0x04, 0x17
        /*005a*/ 	.short	(.L_69 - .L_68)
.L_68:
        /*005c*/ 	.word	0x00000000
        /*0060*/ 	.short	0x0001
        /*0062*/ 	.short	0x0008
        /*0064*/ 	.byte	0x00, 0xf5, 0x21, 0x00


	//----- nvinfo : EIATTR_KPARAM_INFO
	.align		4
.L_69:
        /*0068*/ 	.byte	0x04, 0x17
        /*006a*/ 	.short	(.L_71 - .L_70)
.L_70:
        /*006c*/ 	.word	0x00000000
        /*0070*/ 	.short	0x0000
        /*0072*/ 	.short	0x0000
        /*0074*/ 	.byte	0x00, 0xf5, 0x21, 0x00


	//----- nvinfo : EIATTR_SPARSE_MMA_MASK
	.align		4
.L_71:
        /*0078*/ 	.byte	0x03, 0x50
        /*007a*/ 	.short	0x0000


	//----- nvinfo : EIATTR_MAXREG_COUNT
	.align		4
        /*007c*/ 	.byte	0x03, 0x1b
        /*007e*/ 	.short	0x00ff


	//----- nvinfo : EIATTR_MERCURY_ISA_VERSION
	.align		4
        /*0080*/ 	.byte	0x03, 0x5f
        /*0082*/ 	.short	0x0101


	//----- nvinfo : EIATTR_VRC_CTA_INIT_COUNT
	.align		4
        /*0084*/ 	.byte	0x02, 0x4a
	.zero		1
	.zero		1


	//----- nvinfo : EIATTR_EXIT_INSTR_OFFSETS
	.align		4
        /*0088*/ 	.byte	0x04, 0x1c
        /*008a*/ 	.short	(.L_73 - .L_72)


	//   ....[0]....
.L_72:
        /*008c*/ 	.word	0x00000cc0


	//----- nvinfo : EIATTR_CRS_STACK_SIZE
	.align		4
.L_73:
        /*0090*/ 	.byte	0x04, 0x1e
        /*0092*/ 	.short	(.L_75 - .L_74)
.L_74:
        /*0094*/ 	.word	0x00000000


	//----- nvinfo : EIATTR_CBANK_PARAM_SIZE
	.align		4
.L_75:
        /*0098*/ 	.byte	0x03, 0x19
        /*009a*/ 	.short	0x002c


	//----- nvinfo : EIATTR_PARAM_CBANK
	.align		4
        /*009c*/ 	.byte	0x04, 0x0a
        /*009e*/ 	.short	(.L_77 - .L_76)
	.align		4
.L_76:
        /*00a0*/ 	.word	index@(.nv.constant0._Z24convertRGBtoYUV420pPitchPhS_S_S_iii)
        /*00a4*/ 	.short	0x0380
        /*00a6*/ 	.short	0x002c


	//----- nvinfo : EIATTR_SW_WAR
	.align		4
.L_77:
        /*00a8*/ 	.byte	0x04, 0x36
        /*00aa*/ 	.short	(.L_79 - .L_78)
.L_78:
        /*00ac*/ 	.word	0x00000008
.L_79:


//--------------------- .nv.info._Z16convertRGBtoNV12PhS_iii --------------------------
	.section	.nv.info._Z16convertRGBtoNV12PhS_iii,"",@"SHT_CUDA_INFO"
	.sectionflags	@""
	.align	4


	//----- nvinfo : EIATTR_CUDA_API_VERSION
	.align		4
        /*0000*/ 	.byte	0x04, 0x37
        /*0002*/ 	.short	(.L_81 - .L_80)
.L_80:
        /*0004*/ 	.word	0x00000082


	//----- nvinfo : EIATTR_KPARAM_INFO
	.align		4
.L_81:
        /*0008*/ 	.byte	0x04, 0x17
        /*000a*/ 	.short	(.L_83 - .L_82)
.L_82:
        /*000c*/ 	.word	0x00000000
        /*0010*/ 	.short	0x0004
        /*0012*/ 	.short	0x0018
        /*0014*/ 	.byte	0x00, 0xf0, 0x11, 0x00


	//----- nvinfo : EIATTR_KPARAM_INFO
	.align		4
.L_83:
        /*0018*/ 	.byte	0x04, 0x17
        /*001a*/ 	.short	(.L_85 - .L_84)
.L_84:
        /*001c*/ 	.word	0x00000000
        /*0020*/ 	.short	0x0003
        /*0022*/ 	.short	0x0014
        /*0024*/ 	.byte	0x00, 0xf0, 0x11, 0x00


	//----- nvinfo : EIATTR_KPARAM_INFO
	.align		4
.L_85:
        /*0028*/ 	.byte	0x04, 0x17
        /*002a*/ 	.short	(.L_87 - .L_86)
.L_86:
        /*002c*/ 	.word	0x00000000
        /*0030*/ 	.short	0x0002
        /*0032*/ 	.short	0x0010
        /*0034*/ 	.byte	0x00, 0xf0, 0x11, 0x00


	//----- nvinfo : EIATTR_KPARAM_INFO
	.align		4
.L_87:
        /*0038*/ 	.byte	0x04, 0x17
        /*003a*/ 	.short	(.L_89 - .L_88)
.L_88:
        /*003c*/ 	.word	0x00000000
        /*0040*/ 	.short	0x0001
        /*0042*/ 	.short	0x0008
        /*0044*/ 	.byte	0x00, 0xf5, 0x21, 0x00


	//----- nvinfo : EIATTR_KPARAM_INFO
	.align		4
.L_89:
        /*0048*/ 	.byte	0x04, 0x17
        /*004a*/ 	.short	(.L_91 - .L_90)
.L_90:
        /*004c*/ 	.word	0x00000000
        /*0050*/ 	.short	0x0000
        /*0052*/ 	.short	0x0000
        /*0054*/ 	.byte	0x00, 0xf5, 0x21, 0x00


	//----- nvinfo : EIATTR_SPARSE_MMA_MASK
	.align		4
.L_91:
        /*0058*/ 	.byte	0x03, 0x50
        /*005a*/ 	.short	0x0000


	//----- nvinfo : EIATTR_MAXREG_COUNT
	.align		4
        /*005c*/ 	.byte	0x03, 0x1b
        /*005e*/ 	.short	0x00ff


	//----- nvinfo : EIATTR_MERCURY_ISA_VERSION
	.align		4
        /*0060*/ 	.byte	0x03, 0x5f
        /*0062*/ 	.short	0x0101


	//----- nvinfo : EIATTR_VRC_CTA_INIT_COUNT
	.align		4
        /*0064*/ 	.byte	0x02, 0x4a
	.zero		1
	.zero		1


	//----- nvinfo : EIATTR_EXIT_INSTR_OFFSETS
	.align		4
        /*0068*/ 	.byte	0x04, 0x1c
        /*006a*/ 	.short	(.L_93 - .L_92)


	//   ....[0]....
.L_92:
        /*006c*/ 	.word	0x00000cc0


	//----- nvinfo : EIATTR_CRS_STACK_SIZE
	.align		4
.L_93:
        /*0070*/ 	.byte	0x04, 0x1e
        /*0072*/ 	.short	(.L_95 - .L_94)
.L_94:
        /*0074*/ 	.word	0x00000000


	//----- nvinfo : EIATTR_CBANK_PARAM_SIZE
	.align		4
.L_95:
        /*0078*/ 	.byte	0x03, 0x19
        /*007a*/ 	.short	0x001c


	//----- nvinfo : EIATTR_PARAM_CBANK
	.align		4
        /*007c*/ 	.byte	0x04, 0x0a
        /*007e*/ 	.short	(.L_97 - .L_96)
	.align		4
.L_96:
        /*0080*/ 	.word	index@(.nv.constant0._Z16convertRGBtoNV12PhS_iii)
        /*0084*/ 	.short	0x0380
        /*0086*/ 	.short	0x001c


	//----- nvinfo : EIATTR_SW_WAR
	.align		4
.L_97:
        /*0088*/ 	.byte	0x04, 0x36
        /*008a*/ 	.short	(.L_99 - .L_98)
.L_98:
        /*008c*/ 	.word	0x00000008
.L_99:


//--------------------- .nv.info._Z16customCudaMemcpyPhS_iii --------------------------
	.section	.nv.info._Z16customCudaMemcpyPhS_iii,"",@"SHT_CUDA_INFO"
	.sectionflags	@""
	.align	4


	//----- nvinfo : EIATTR_CUDA_API_VERSION
	.align		4
        /*0000*/ 	.byte	0x04, 0x37
        /*0002*/ 	.short	(.L_101 - .L_100)
.L_100:
        /*0004*/ 	.word	0x00000082


	//----- nvinfo : EIATTR_KPARAM_INFO
	.align		4
.L_101:
        /*0008*/ 	.byte	0x04, 0x17
        /*000a*/ 	.short	(.L_103 - .L_102)
.L_102:
        /*000c*/ 	.word	0x00000000
        /*0010*/ 	.short	0x0004
        /*0012*/ 	.short	0x0018
        /*0014*/ 	.byte	0x00, 0xf0, 0x11, 0x00


	//----- nvinfo : EIATTR_KPARAM_INFO
	.align		4
.L_103:
        /*0018*/ 	.byte	0x04, 0x17
        /*001a*/ 	.short	(.L_105 - .L_104)
.L_104:
        /*001c*/ 	.word	0x00000000
        /*0020*/ 	.short	0x0003
        /*0022*/ 	.short	0x0014
        /*0024*/ 	.byte	0x00, 0xf0, 0x11, 0x00


	//----- nvinfo : EIATTR_KPARAM_INFO
	.align		4
.L_105:
        /*0028*/ 	.byte	0x04, 0x17
        /*002a*/ 	.short	(.L_107 - .L_106)
.L_106:
        /*002c*/ 	.word	0x00000000
        /*0030*/ 	.short	0x0002
        /*0032*/ 	.short	0x0010
        /*0034*/ 	.byte	0x00, 0xf0, 0x11, 0x00


	//----- nvinfo : EIATTR_KPARAM_INFO
	.align		4
.L_107:
        /*0038*/ 	.byte	0x04, 0x17
        /*003a*/ 	.short	(.L_109 - .L_108)
.L_108:
        /*003c*/ 	.word	0x00000000
        /*0040*/ 	.short	0x0001
        /*0042*/ 	.short	0x0008
        /*0044*/ 	.byte	0x00, 0xf5, 0x21, 0x00


	//----- nvinfo : EIATTR_KPARAM_INFO
	.align		4
.L_109:
        /*0048*/ 	.byte	0x04, 0x17
        /*004a*/ 	.short	(.L_111 - .L_110)
.L_110:
        /*004c*/ 	.word	0x00000000
        /*0050*/ 	.short	0x0000
        /*0052*/ 	.short	0x0000
        /*0054*/ 	.byte	0x00, 0xf5, 0x21, 0x00


	//----- nvinfo : EIATTR_SPARSE_MMA_MASK
	.align		4
.L_111:
        /*0058*/ 	.byte	0x03, 0x50
        /*005a*/ 	.short	0x0000


	//----- nvinfo : EIATTR_MAXREG_COUNT
	.align		4
        /*005c*/ 	.byte	0x03, 0x1b
        /*005e*/ 	.short	0x00ff


	//----- nvinfo : EIATTR_MERCURY_ISA_VERSION
	.align		4
        /*0060*/ 	.byte	0x03, 0x5f
        /*0062*/ 	.short	0x0101


	//----- nvinfo : EIATTR_VRC_CTA_INIT_COUNT
	.align		4
        /*0064*/ 	.byte	0x02, 0x4a
	.zero		1
	.zero		1


	//----- nvinfo : EIATTR_EXIT_INSTR_OFFSETS
	.align		4
        /*0068*/ 	.byte	0x04, 0x1c
        /*006a*/ 	.short	(.L_113 - .L_112)


	//   ....[0]....
.L_112:
        /*006c*/ 	.word	0x00000230


	//----- nvinfo : EIATTR_CBANK_PARAM_SIZE
	.align		4
.L_113:
        /*0070*/ 	.byte	0x03, 0x19
        /*0072*/ 	.short	0x001c


	//----- nvinfo : EIATTR_PARAM_CBANK
	.align		4
        /*0074*/ 	.byte	0x04, 0x0a
        /*0076*/ 	.short	(.L_115 - .L_114)
	.align		4
.L_114:
        /*0078*/ 	.word	index@(.nv.constant0._Z16customCudaMemcpyPhS_iii)
        /*007c*/ 	.short	0x0380
        /*007e*/ 	.short	0x001c


	//----- nvinfo : EIATTR_SW_WAR
	.align		4
.L_115:
        /*0080*/ 	.byte	0x04, 0x36
        /*0082*/ 	.short	(.L_117 - .L_116)
.L_116:
        /*0084*/ 	.word	0x00000008
.L_117:


//--------------------- .nv.info._Z19convertRGBtoYUV444pPhS_ii --------------------------
	.section	.nv.info._Z19convertRGBtoYUV444pPhS_ii,"",@"SHT_CUDA_INFO"
	.sectionflags	@""
	.align	4


	//----- nvinfo : EIATTR_CUDA_API_VERSION
	.align		4
        /*0000*/ 	.byte	0x04, 0x37
        /*0002*/ 	.short	(.L_119 - .L_118)
.L_118:
        /*0004*/ 	.word	0x00000082


	//----- nvinfo : EIATTR_KPARAM_INFO
	.align		4
.L_119:
        /*0008*/ 	.byte	0x04, 0x17
        /*000a*/ 	.short	(.L_121 - .L_120)
.L_120:
        /*000c*/ 	.word	0x00000000
        /*0010*/ 	.short	0x0003
        /*0012*/ 	.short	0x0014
        /*0014*/ 	.byte	0x00, 0xf0, 0x11, 0x00


	//----- nvinfo : EIATTR_KPARAM_INFO
	.align		4
.L_121:
        /*0018*/ 	.byte	0x04, 0x17
        /*001a*/ 	.short	(.L_123 - .L_122)
.L_122:
        /*001c*/ 	.word	0x00000000
        /*0020*/ 	.short	0x0002
        /*0022*/ 	.short	0x0010
        /*0024*/ 	.byte	0x00, 0xf0, 0x11, 0x00


	//----- nvinfo : EIATTR_KPARAM_INFO
	.align		4
.L_123:
        /*0028*/ 	.byte	0x04, 0x17
        /*002a*/ 	.short	(.L_125 - .L_124)
.L_124:
        /*002c*/ 	.word	0x00000000
        /*0030*/ 	.short	0x0001
        /*0032*/ 	.short	0x0008
        /*0034*/ 	.byte	0x00, 0xf5, 0x21, 0x00


	//----- nvinfo : EIATTR_KPARAM_INFO
	.align		4
.L_125:
        /*0038*/ 	.byte	0x04, 0x17
        /*003a*/ 	.short	(.L_127 - .L_126)
.L_126:
        /*003c*/ 	.word	0x00000000
        /*0040*/ 	.short	0x0000
        /*0042*/ 	.short	0x0000
        /*0044*/ 	.byte	0x00, 0xf5, 0x21, 0x00


	//----- nvinfo : EIATTR_SPARSE_MMA_MASK
	.align		4
.L_127:
        /*0048*/ 	.byte	0x03, 0x50
        /*004a*/ 	.short	0x0000


	//----- nvinfo : EIATTR_MAXREG_COUNT
	.align		4
        /*004c*/ 	.byte	0x03, 0x1b
        /*004e*/ 	.short	0x00ff


	//----- nvinfo : EIATTR_MERCURY_ISA_VERSION
	.align		4
        /*0050*/ 	.byte	0x03, 0x5f
        /*0052*/ 	.short	0x0101


	//----- nvinfo : EIATTR_VRC_CTA_INIT_COUNT
	.align		4
        /*0054*/ 	.byte	0x02, 0x4a
	.zero		1
	.zero		1


	//----- nvinfo : EIATTR_EXIT_INSTR_OFFSETS
	.align		4
        /*0058*/ 	.byte	0x04, 0x1c
        /*005a*/ 	.short	(.L_129 - .L_128)


	//   ....[0]....
.L_128:
        /*005c*/ 	.word	0x00000c70


	//----- nvinfo : EIATTR_CRS_STACK_SIZE
	.align		4
.L_129:
        /*0060*/ 	.byte	0x04, 0x1e
        /*0062*/ 	.short	(.L_131 - .L_130)
.L_130:
        /*0064*/ 	.word	0x00000000


	//----- nvinfo : EIATTR_CBANK_PARAM_SIZE
	.align		4
.L_131:
        /*0068*/ 	.byte	0x03, 0x19
        /*006a*/ 	.short	0x0018


	//----- nvinfo : EIATTR_PARAM_CBANK
	.align		4
        /*006c*/ 	.byte	0x04, 0x0a
        /*006e*/ 	.short	(.L_133 - .L_132)
	.align		4
.L_132:
        /*0070*/ 	.word	index@(.nv.constant0._Z19convertRGBtoYUV444pPhS_ii)
        /*0074*/ 	.short	0x0380
        /*0076*/ 	.short	0x0018


	//----- nvinfo : EIATTR_SW_WAR
	.align		4
.L_133:
        /*0078*/ 	.byte	0x04, 0x36
        /*007a*/ 	.short	(.L_135 - .L_134)
.L_134:
        /*007c*/ 	.word	0x00000008
.L_135:


//--------------------- .nv.callgraph             --------------------------
	.section	.nv.callgraph,"",@"SHT_CUDA_CALLGRAPH"
	.align	4
	.sectionentsize	8
	.align		4
        /*0000*/ 	.word	0x00000000
	.align		4
        /*0004*/ 	.word	0xffffffff
	.align		4
        /*0008*/ 	.word	0x00000000
	.align		4
        /*000c*/ 	.word	0xfffffffe
	.align		4
        /*0010*/ 	.word	0x00000000
	.align		4
        /*0014*/ 	.word	0xfffffffd
	.align		4
        /*0018*/ 	.word	0x00000000
	.align		4
        /*001c*/ 	.word	0xfffffffc


//--------------------- .text._Z15convertUVtoNV12PhS_S_iii --------------------------
	.section	.text._Z15convertUVtoNV12PhS_S_iii,"ax",@progbits
	.align	128
        .global         _Z15convertUVtoNV12PhS_S_iii
        .type           _Z15convertUVtoNV12PhS_S_iii,@function
        .size           _Z15convertUVtoNV12PhS_S_iii,(.L_x_53 - _Z15convertUVtoNV12PhS_S_iii)
        .other          _Z15convertUVtoNV12PhS_S_iii,@"STO_CUDA_ENTRY STV_DEFAULT"
_Z15convertUVtoNV12PhS_S_iii:
.text._Z15convertUVtoNV12PhS_S_iii:
[----:B------:R-:W-:Y:S01]  /*0000*/  LDC R1, c[0x0][0x37c] ;  /* 0x0000df00ff017b82 */ /* 0x000fe20000000800 */
[----:B------:R-:W0:Y:S07]  /*0010*/  S2R R3, SR_TID.X ;  /* 0x0000000000037919 */ /* 0x000e2e0000002100 */
[----:B------:R-:W0:Y:S01]  /*0020*/  LDC R0, c[0x0][0x360] ;  /* 0x0000d800ff007b82 */ /* 0x000e220000000800 */
[----:B------:R-:W1:Y:S01]  /*0030*/  LDCU.128 UR12, c[0x0][0x390] ;  /* 0x00007200ff0c77ac */ /* 0x000e620008000c00 */
[----:B------:R-:W2:Y:S01]  /*0040*/  S2R R2, SR_TID.Y ;  /* 0x0000000000027919 */ /* 0x000ea20000002200 */
[----:B------:R-:W3:Y:S05]  /*0050*/  LDCU.128 UR8, c[0x0][0x380] ;  /* 0x00007000ff0877ac */ /* 0x000eea0008000c00 */
[----:B------:R-:W0:Y:S08]  /*0060*/  S2UR UR4, SR_CTAID.X ;  /* 0x00000000000479c3 */ /* 0x000e300000002500 */
[----:B------:R-:W2:Y:S08]  /*0070*/  S2UR UR5, SR_CTAID.Y ;  /* 0x00000000000579c3 */ /* 0x000eb00000002600 */
[----:B------:R-:W2:Y:S01]  /*0080*/  LDC R5, c[0x0][0x364] ;  /* 0x0000d900ff057b82 */ /* 0x000ea20000000800 */
[----:B0-----:R-:W-:-:S02]  /*0090*/  IMAD R0, R0, UR4, R3 ;  /* 0x0000000400007c24 */ /* 0x001fc4000f8e0203 */
[----:B--2---:R-:W-:Y:S01]  /*00a0*/  IMAD R5, R5, UR5, R2 ;  /* 0x0000000505057c24 */ /* 0x004fe2000f8e0202 */
[----:B------:R-:W0:Y:S03]  /*00b0*/  LDCU.64 UR4, c[0x0][0x358] ;  /* 0x00006b00ff0477ac */ /* 0x000e260008000a00 */
[----:B-1----:R-:W-:-:S05]  /*00c0*/  IMAD R6, R5, UR15, R0 ;  /* 0x0000000f05067c24 */ /* 0x002fca000f8e0200 */
[----:B---3--:R-:W-:-:S04]  /*00d0*/  IADD3 R2, P0, PT, R6, UR10, RZ ;  /* 0x0000000a06027c10 */ /* 0x008fc8000ff1e0ff */
[----:B------:R-:W-:-:S06]  /*00e0*/  IADD3.X R3, PT, PT, RZ, UR11, RZ, P0, !PT ;  /* 0x0000000bff037c10 */ /* 0x000fcc00087fe4ff */
[----:B0-----:R-:W2:Y:S01]  /*00f0*/  LDG.E.U8 R3, desc[UR4][R2.64] ;  /* 0x0000000402037981 */ /* 0x001ea2000c1e1100 */
[----:B------:R-:W-:Y:S01]  /*0100*/  IMAD R5, R5, UR14, R0 ;  /* 0x0000000e05057c24 */ /* 0x000fe2000f8e0200 */
[----:B------:R-:W-:-:S04]  /*0110*/  IADD3 R6, P1, PT, R6, UR12, RZ ;  /* 0x0000000c06067c10 */ /* 0x000fc8000ff3e0ff */
[----:B------:R-:W-:Y:S02]  /*0120*/  LEA R4, P0, R5, UR8, 0x1 ;  /* 0x0000000805047c11 */ /* 0x000fe4000f8008ff */
[----:B------:R-:W-:Y:S02]  /*0130*/  IADD3.X R7, PT, PT, RZ, UR13, RZ, P1, !PT ;  /* 0x0000000dff077c10 */ /* 0x000fe40008ffe4ff */
[----:B------:R-:W-:-:S05]  /*0140*/  IADD3.X R5, PT, PT, RZ, UR9, RZ, P0, !PT ;  /* 0x00000009ff057c10 */ /* 0x000fca00087fe4ff */
[----:B--2---:R-:W-:Y:S04]  /*0150*/  STG.E.U8 desc[UR4][R4.64], R3 ;  /* 0x0000000304007986 */ /* 0x004fe8000c101104 */
[----:B------:R-:W2:Y:S04]  /*0160*/  LDG.E.U8 R7, desc[UR4][R6.64] ;  /* 0x0000000406077981 */ /* 0x000ea8000c1e1100 */
[----:B--2---:R-:W-:Y:S01]  /*0170*/  STG.E.U8 desc[UR4][R4.64+0x1], R7 ;  /* 0x0000010704007986 */ /* 0x004fe2000c101104 */
[----:B------:R-:W-:Y:S05]  /*0180*/  EXIT ;  /* 0x000000000000794d */ /* 0x000fea0003800000 */
.L_x_0:
[----:B------:R-:W-:-:S00]  /*0190*/  BRA `(.L_x_0) ;  /* 0xfffffffc00fc7947 */ /* 0x000fc0000383ffff */
[----:B------:R-:W-:-:S00]  /*01a0*/  NOP ;  /* 0x0000000000007918 */ /* 0x000fc00000000000 */
        /* <DEDUP_REMOVED lines=13> */
.L_x_53:


//--------------------- .text._Z24convertRGBtoYUV420pPitchPhS_S_S_iii --------------------------
	.section	.text._Z24convertRGBtoYUV420pPitchPhS_S_S_iii,"ax",@progbits
	.align	128
        .global         _Z24convertRGBtoYUV420pPitchPhS_S_S_iii
        .type           _Z24convertRGBtoYUV420pPitchPhS_S_S_iii,@function
        .size           _Z24convertRGBtoYUV420pPitchPhS_S_S_iii,(.L_x_50 - _Z24convertRGBtoYUV420pPitchPhS_S_S_iii)
        .other          _Z24convertRGBtoYUV420pPitchPhS_S_S_iii,@"STO_CUDA_ENTRY STV_DEFAULT"
_Z24convertRGBtoYUV420pPitchPhS_S_S_iii:
.text._Z24convertRGBtoYUV420pPitchPhS_S_S_iii:
[----:B------:R-:W-:Y:S01]  /*0000*/  LDC R1, c[0x0][0x37c] ;  /* 0x0000df00ff017b82 */ /* 0x000fe20000000800 */
[----:B------:R-:W0:Y:S07]  /*0010*/  S2R R3, SR_TID.X ;  /* 0x0000000000037919 */ /* 0x000e2e0000002100 */
[----:B------:R-:W0:Y:S01]  /*0020*/  S2UR UR4, SR_CTAID.X ;  /* 0x00000000000479c3 */ /* 0x000e220000002500 */
[----:B------:R-:W1:Y:S01]  /*0030*/  LDCU UR6, c[0x0][0x3a4] ;  /* 0x00007480ff0677ac */ /* 0x000e620008000800 */
[----:B------:R-:W2:Y:S01]  /*0040*/  S2R R5, SR_TID.Y ;  /* 0x0000000000057919 */ /* 0x000ea20000002200 */
[----:B------:R-:W3:Y:S05]  /*0050*/  LDCU.64 UR8, c[0x0][0x380] ;  /* 0x00007000ff0877ac */ /* 0x000eea0008000a00 */
[----:B------:R-:W0:Y:S08]  /*0060*/  LDC R2, c[0x0][0x360] ;  /* 0x0000d800ff027b82 */ /* 0x000e300000000800 */
[----:B------:R-:W2:Y:S08]  /*0070*/  S2UR UR5, SR_CTAID.Y ;  /* 0x00000000000579c3 */ /* 0x000eb00000002600 */
[----:B------:R-:W2:Y:S01]  /*0080*/  LDC R0, c[0x0][0x364] ;  /* 0x0000d900ff007b82 */ /* 0x000ea20000000800 */
[----:B0-----:R-:W-:-:S02]  /*0090*/  IMAD R2, R2, UR4, R3 ;  /* 0x0000000402027c24 */ /* 0x001fc4000f8e0203 */
[----:B--2---:R-:W-:-:S04]  /*00a0*/  IMAD R3, R0, UR5, R5 ;  /* 0x0000000500037c24 */ /* 0x004fc8000f8e0205 */
[----:B-1----:R-:W-:Y:S01]  /*00b0*/  IMAD R0, R3, UR6, R2 ;  /* 0x0000000603007c24 */ /* 0x002fe2000f8e0202 */
[----:B------:R-:W0:Y:S03]  /*00c0*/  LDCU.64 UR6, c[0x0][0x358] ;  /* 0x00006b00ff0677ac */ /* 0x000e260008000a00 */
[----:B------:R-:W-:-:S04]  /*00d0*/  IMAD R0, R0, 0x3, RZ ;  /* 0x0000000300007824 */ /* 0x000fc800078e02ff */
[----:B------:R-:W-:-:S05]  /*00e0*/  VIADD R8, R0, 0x1 ;  /* 0x0000000100087836 */ /* 0x000fca0000000000 */
[----:B---3--:R-:W-:-:S05]  /*00f0*/  IADD3 R8, P0, PT, R8, UR8, RZ ;  /* 0x0000000808087c10 */ /* 0x008fca000ff1e0ff */
[----:B------:R-:W-:Y:S01]  /*0100*/  IMAD.X R9, RZ, RZ, UR9, P0 ;  /* 0x00000009ff097e24 */ /* 0x000fe200080e06ff */
[C---:B------:R-:W-:Y:S01]  /*0110*/  IADD3 R10, P0, PT, R0.reuse, UR8, RZ ;  /* 0x00000008000a7c10 */ /* 0x040fe2000ff1e0ff */
[----:B------:R-:W-:-:S03]  /*0120*/  VIADD R0, R0, 0x2 ;  /* 0x0000000200007836 */ /* 0x000fc60000000000 */
[----:B0-----:R0:W2:Y:S01]  /*0130*/  LDG.E.U8 R20, desc[UR6][R8.64] ;  /* 0x0000000608147981 */ /* 0x0010a2000c1e1100 */
[----:B------:R-:W-:Y:S01]  /*0140*/  IMAD.X R11, RZ, RZ, UR9, P0 ;  /* 0x00000009ff0b7e24 */ /* 0x000fe200080e06ff */
[----:B------:R-:W-:-:S04]  /*0150*/  IADD3 R18, P0, PT, R0, UR8, RZ ;  /* 0x0000000800127c10 */ /* 0x000fc8000ff1e0ff */
[----:B------:R-:W3:Y:S01]  /*0160*/  LDG.E.U8 R10, desc[UR6][R10.64] ;  /* 0x000000060a0a7981 */ /* 0x000ee2000c1e1100 */
[----:B------:R-:W-:-:S05]  /*0170*/  IMAD.X R19, RZ, RZ, UR9, P0 ;  /* 0x00000009ff137e24 */ /* 0x000fca00080e06ff */
[----:B------:R-:W4:Y:S01]  /*0180*/  LDG.E.U8 R12, desc[UR6][R18.64] ;  /* 0x00000006120c7981 */ /* 0x000f22000c1e1100 */
[----:B------:R-:W0:Y:S01]  /*0190*/  MUFU.RCP64H R7, 255 ;  /* 0x406fe00000077908 */ /* 0x000e220000001800 */
[----:B------:R-:W-:Y:S02]  /*01a0*/  HFMA2 R6, -RZ, RZ, 0, 5.9604644775390625e-08 ;  /* 0x00000001ff067431 */ /* 0x000fe400000001ff */
[----:B------:R-:W-:Y:S01]  /*01b0*/  IMAD.MOV.U32 R4, RZ, RZ, 0x0 ;  /* 0x00000000ff047424 */ /* 0x000fe200078e00ff */
[----:B------:R-:W-:Y:S01]  /*01c0*/  UMOV UR4, 0x39581062 ;  /* 0x3958106200047882 */ /* 0x000fe20000000000 */
[----:B------:R-:W-:Y:S01]  /*01d0*/  IMAD.MOV.U32 R5, RZ, RZ, 0x406fe000 ;  /* 0x406fe000ff057424 */ /* 0x000fe200078e00ff */
[----:B------:R-:W-:Y:S01]  /*01e0*/  UMOV UR5, 0x3fe2c8b4 ;  /* 0x3fe2c8b400057882 */ /* 0x000fe20000000000 */
[----:B------:R-:W-:Y:S04]  /*01f0*/  BSSY.RECONVERGENT B0, `(.L_x_1) ;  /* 0x000001e000007945 */ /* 0x000fe80003800200 */
[----:B0-----:R-:W-:-:S08]  /*0200*/  DFMA R8, R6, -R4, 1 ;  /* 0x3ff000000608742b */ /* 0x001fd00000000804 */
[----:B------:R-:W-:-:S08]  /*0210*/  DFMA R8, R8, R8, R8 ;  /* 0x000000080808722b */ /* 0x000fd00000000008 */
[----:B------:R-:W-:-:S08]  /*0220*/  DFMA R8, R6, R8, R6 ;  /* 0x000000080608722b */ /* 0x000fd00000000006 */
[----:B------:R-:W-:-:S08]  /*0230*/  DFMA R4, R8, -R4, 1 ;  /* 0x3ff000000804742b */ /* 0x000fd00000000804 */
[----:B------:R-:W-:Y:S01]  /*0240*/  DFMA R4, R8, R4, R8 ;  /* 0x000000040804722b */ /* 0x000fe20000000008 */
[----:B--2---:R-:W0:Y:S08]  /*0250*/  I2F.F64.U16 R14, R20 ;  /* 0x00000014000e7312 */ /* 0x004e300000101800 */
[----:B---3--:R-:W1:Y:S01]  /*0260*/  I2F.F64.U16 R16, R10 ;  /* 0x0000000a00107312 */ /* 0x008e620000101800 */
[----:B0-----:R-:W-:-:S07]  /*0270*/  DMUL R14, R14, UR4 ;  /* 0x000000040e0e7c28 */ /* 0x001fce0008000000 */
[----:B----4-:R-:W0:Y:S01]  /*0280*/  I2F.F64.U16 R12, R12 ;  /* 0x0000000c000c7312 */ /* 0x010e220000101800 */
[----:B------:R-:W-:Y:S01]  /*0290*/  UMOV UR4, 0xe5604189 ;  /* 0xe560418900047882 */ /* 0x000fe20000000000 */
[----:B------:R-:W-:Y:S02]  /*02a0*/  UMOV UR5, 0x3fd322d0 ;  /* 0x3fd322d000057882 */ /* 0x000fe40000000000 */
[----:B-1----:R-:W-:Y:S01]  /*02b0*/  DFMA R6, R16, UR4, R14 ;  /* 0x0000000410067c2b */ /* 0x002fe2000800000e */
[----:B------:R-:W-:Y:S01]  /*02c0*/  UMOV UR4, 0x9fbe76c9 ;  /* 0x9fbe76c900047882 */ /* 0x000fe20000000000 */
[----:B------:R-:W-:-:S06]  /*02d0*/  UMOV UR5, 0x3fbd2f1a ;  /* 0x3fbd2f1a00057882 */ /* 0x000fcc0000000000 */
[----:B0-----:R-:W-:-:S08]  /*02e0*/  DFMA R6, R12, UR4, R6 ;  /* 0x000000040c067c2b */ /* 0x001fd00008000006 */
[----:B------:R-:W-:-:S08]  /*02f0*/  DMUL R6, R6, 219 ;  /* 0x406b600006067828 */ /* 0x000fd00000000000 */
[----:B------:R-:W-:Y:S02]  /*0300*/  DMUL R8, R6, R4 ;  /* 0x0000000406087228 */ /* 0x000fe40000000000 */
[----:B------:R-:W-:-:S06]  /*0310*/  FSETP.GEU.AND P1, PT, |R7|, 6.5827683646048100446e-37, PT ;  /* 0x036000000700780b */ /* 0x000fcc0003f2e200 */
[----:B------:R-:W-:-:S08]  /*0320*/  DFMA R10, R8, -255, R6 ;  /* 0xc06fe000080a782b */ /* 0x000fd00000000006 */
[----:B------:R-:W-:-:S10]  /*0330*/  DFMA R4, R4, R10, R8 ;  /* 0x0000000a0404722b */ /* 0x000fd40000000008 */
[----:B------:R-:W-:-:S05]  /*0340*/  FFMA R0, RZ, 3.748046875, R5 ;  /* 0x406fe000ff007823 */ /* 0x000fca0000000005 */
[----:B------:R-:W-:-:S13]  /*0350*/  FSETP.GT.AND P0, PT, |R0|, 1.469367938527859385e-39, PT ;  /* 0x001000000000780b */ /* 0x000fda0003f04200 */
[----:B------:R-:W-:Y:S05]  /*0360*/  @P0 BRA P1, `(.L_x_2) ;  /* 0x0000000000180947 */ /* 0x000fea0000800000 */
[----:B------:R-:W-:Y:S01]  /*0370*/  IMAD.MOV.U32 R8, RZ, RZ, RZ ;  /* 0x000000ffff087224 */ /* 0x000fe200078e00ff */
[----:B------:R-:W-:Y:S01]  /*0380*/  MOV R0, 0x3b0 ;  /* 0x000003b000007802 */ /* 0x000fe20000000f00 */
[----:B------:R-:W-:-:S07]  /*0390*/  IMAD.MOV.U32 R9, RZ, RZ, 0x406fe000 ;  /* 0x406fe000ff097424 */ /* 0x000fce00078e00ff */
[----:B------:R-:W-:Y:S05]  /*03a0*/  CALL.REL.NOINC `($__internal_0_$__cuda_sm20_div_rn_f64_full) ;  /* 0x0000000800487944 */ /* 0x000fea0003c00000 */
[----:B------:R-:W-:Y:S02]  /*03b0*/  IMAD.MOV.U32 R4, RZ, RZ, R8 ;  /* 0x000000ffff047224 */ /* 0x000fe400078e0008 */
[----:B------:R-:W-:-:S07]  /*03c0*/  IMAD.MOV.U32 R5, RZ, RZ, R9 ;  /* 0x000000ffff057224 */ /* 0x000fce00078e0009 */
.L_x_2:
[----:B------:R-:W-:Y:S05]  /*03d0*/  BSYNC.RECONVERGENT B0 ;  /* 0x0000000000007941 */ /* 0x000fea0003800200 */
.L_x_1:
[----:B------:R-:W0:Y:S01]  /*03e0*/  MUFU.RCP64H R11, 1.771999359130859375 ;  /* 0x3ffc5a1c000b7908 */ /* 0x000e220000001800 */
[----:B------:R-:W-:Y:S01]  /*03f0*/  IMAD.MOV.U32 R6, RZ, RZ, -0x53f7ced9 ;  /* 0xac083127ff067424 */ /* 0x000fe200078e00ff */
[----:B------:R-:W-:Y:S01]  /*0400*/  UMOV UR4, 0xe5604189 ;  /* 0xe560418900047882 */ /* 0x000fe20000000000 */
[----:B------:R-:W-:Y:S01]  /*0410*/  IMAD.MOV.U32 R7, RZ, RZ, 0x3ffc5a1c ;  /* 0x3ffc5a1cff077424 */ /* 0x000fe200078e00ff */
[----:B------:R-:W-:Y:S01]  /*0420*/  UMOV UR5, 0x3fd322d0 ;  /* 0x3fd322d000057882 */ /* 0x000fe20000000000 */
[----:B------:R-:W-:Y:S01]  /*0430*/  IMAD.MOV.U32 R10, RZ, RZ, 0x1 ;  /* 0x00000001ff0a7424 */ /* 0x000fe200078e00ff */
[----:B------:R-:W-:Y:S05]  /*0440*/  BSSY.RECONVERGENT B0, `(.L_x_3) ;  /* 0x000001b000007945 */ /* 0x000fea0003800200 */
[----:B0-----:R-:W-:-:S08]  /*0450*/  DFMA R8, R10, -R6, 1 ;  /* 0x3ff000000a08742b */ /* 0x001fd00000000806 */
[----:B------:R-:W-:Y:S02]  /*0460*/  DFMA R18, R8, R8, R8 ;  /* 0x000000080812722b */ /* 0x000fe40000000008 */
[----:B------:R-:W-:Y:S01]  /*0470*/  DFMA R8, R16, -UR4, -R14 ;  /* 0x8000000410087c2b */ /* 0x000fe2000800080e */
[----:B------:R-:W-:Y:S01]  /*0480*/  UMOV UR4, 0xac083127 ;  /* 0xac08312700047882 */ /* 0x000fe20000000000 */
[----:B------:R-:W-:-:S04]  /*0490*/  UMOV UR5, 0x3fec5a1c ;  /* 0x3fec5a1c00057882 */ /* 0x000fc80000000000 */
[----:B------:R-:W-:Y:S02]  /*04a0*/  DFMA R18, R10, R18, R10 ;  /* 0x000000120a12722b */ /* 0x000fe4000000000a */
[----:B------:R-:W-:-:S06]  /*04b0*/  DFMA R8, R12, UR4, R8 ;  /* 0x000000040c087c2b */ /* 0x000fcc0008000008 */
[----:B------:R-:W-:Y:S02]  /*04c0*/  DFMA R20, R18, -R6, 1 ;  /* 0x3ff000001214742b */ /* 0x000fe40000000806 */
[----:B------:R-:W-:-:S06]  /*04d0*/  DMUL R10, R8, 224 ;  /* 0x406c0000080a7828 */ /* 0x000fcc0000000000 */
[----:B------:R-:W-:-:S04]  /*04e0*/  DFMA R20, R18, R20, R18 ;  /* 0x000000141214722b */ /* 0x000fc80000000012 */
[----:B------:R-:W-:-:S04]  /*04f0*/  FSETP.GEU.AND P1, PT, |R11|, 6.5827683646048100446e-37, PT ;  /* 0x036000000b00780b */ /* 0x000fc80003f2e200 */
[----:B------:R-:W-:-:S08]  /*0500*/  DMUL R8, R10, R20 ;  /* 0x000000140a087228 */ /* 0x000fd00000000000 */
[----:B------:R-:W-:Y:S02]  /*0510*/  DFMA R18, R8, -R6, R10 ;  /* 0x800000060812722b */ /* 0x000fe4000000000a */
[----:B------:R-:W-:-:S06]  /*0520*/  DADD R6, R4, 16 ;  /* 0x4030000004067429 */ /* 0x000fcc0000000000 */
[----:B------:R-:W-:Y:S01]  /*0530*/  DFMA R8, R20, R18, R8 ;  /* 0x000000121408722b */ /* 0x000fe20000000008 */
[----:B------:R-:W0:Y:S09]  /*0540*/  F2F.F32.F64 R4, R6 ;  /* 0x0000000600047310 */ /* 0x000e320000301000 */
[----:B------:R-:W-:-:S05]  /*0550*/  FFMA R0, RZ, 1.9714999198913574219, R9 ;  /* 0x3ffc5a1cff007823 */ /* 0x000fca0000000009 */
[----:B------:R-:W-:Y:S02]  /*0560*/  FSETP.GT.AND P0, PT, |R0|, 1.469367938527859385e-39, PT ;  /* 0x001000000000780b */ /* 0x000fe40003f04200 */
[----:B0-----:R-:W-:-:S11]  /*0570*/  FMNMX.NAN R4, R4, 255, PT ;  /* 0x437f000004047809 */ /* 0x001fd60003820000 */
[----:B------:R-:W-:Y:S05]  /*0580*/  @P0 BRA P1, `(.L_x_4) ;  /* 0x0000000000180947 */ /* 0x000fea0000800000 */
[----:B------:R-:W-:Y:S01]  /*0590*/  MOV R6, R10 ;  /* 0x0000000a00067202 */ /* 0x000fe20000000f00 */
[----:B------:R-:W-:Y:S01]  /*05a0*/  IMAD.MOV.U32 R7, RZ, RZ, R11 ;  /* 0x000000ffff077224 */ /* 0x000fe200078e000b */
[----:B------:R-:W-:Y:S01]  /*05b0*/  MOV R0, 0x5f0 ;  /* 0x000005f000007802 */ /* 0x000fe20000000f00 */
[----:B------:R-:W-:Y:S02]  /*05c0*/  IMAD.MOV.U32 R8, RZ, RZ, -0x53f7ced9 ;  /* 0xac083127ff087424 */ /* 0x000fe400078e00ff */
[----:B------:R-:W-:-:S07]  /*05d0*/  IMAD.MOV.U32 R9, RZ, RZ, 0x3ffc5a1c ;  /* 0x3ffc5a1cff097424 */ /* 0x000fce00078e00ff */
[----:B------:R-:W-:Y:S05]  /*05e0*/  CALL.REL.NOINC `($__internal_0_$__cuda_sm20_div_rn_f64_full) ;  /* 0x0000000400b87944 */ /* 0x000fea0003c00000 */
.L_x_4:
[----:B------:R-:W-:Y:S05]  /*05f0*/  BSYNC.RECONVERGENT B0 ;  /* 0x0000000000007941 */ /* 0x000fea0003800200 */
.L_x_3:
[----:B------:R-:W0:Y:S01]  /*0600*/  MUFU.RCP64H R7, 255 ;  /* 0x406fe00000077908 */ /* 0x000e220000001800 */
[----:B------:R-:W-:Y:S01]  /*0610*/  IMAD.MOV.U32 R10, RZ, RZ, 0x0 ;  /* 0x00000000ff0a7424 */ /* 0x000fe200078e00ff */
[----:B------:R-:W-:Y:S01]  /*0620*/  FSETP.GEU.AND P1, PT, |R9|, 6.5827683646048100446e-37, PT ;  /* 0x036000000900780b */ /* 0x000fe20003f2e200 */
[----:B------:R-:W-:Y:S01]  /*0630*/  IMAD.MOV.U32 R11, RZ, RZ, 0x406fe000 ;  /* 0x406fe000ff0b7424 */ /* 0x000fe200078e00ff */
[----:B------:R-:W-:Y:S01]  /*0640*/  BSSY.RECONVERGENT B0, `(.L_x_5) ;  /* 0x0000015000007945 */ /* 0x000fe20003800200 */
[----:B------:R-:W-:-:S06]  /*0650*/  IMAD.MOV.U32 R6, RZ, RZ, 0x1 ;  /* 0x00000001ff067424 */ /* 0x000fcc00078e00ff */
[----:B0-----:R-:W-:-:S08]  /*0660*/  DFMA R18, R6, -R10, 1 ;  /* 0x3ff000000612742b */ /* 0x001fd0000000080a */
[----:B------:R-:W-:-:S08]  /*0670*/  DFMA R18, R18, R18, R18 ;  /* 0x000000121212722b */ /* 0x000fd00000000012 */
[----:B------:R-:W-:-:S08]  /*0680*/  DFMA R18, R6, R18, R6 ;  /* 0x000000120612722b */ /* 0x000fd00000000006 */
[----:B------:R-:W-:-:S08]  /*0690*/  DFMA R10, R18, -R10, 1 ;  /* 0x3ff00000120a742b */ /* 0x000fd0000000080a */
[----:B------:R-:W-:-:S08]  /*06a0*/  DFMA R18, R18, R10, R18 ;  /* 0x0000000a1212722b */ /* 0x000fd00000000012 */
[----:B------:R-:W-:-:S08]  /*06b0*/  DMUL R6, R18, R8 ;  /* 0x0000000812067228 */ /* 0x000fd00000000000 */
[----:B------:R-:W-:-:S08]  /*06c0*/  DFMA R10, R6, -255, R8 ;  /* 0xc06fe000060a782b */ /* 0x000fd00000000008 */
[----:B------:R-:W-:-:S10]  /*06d0*/  DFMA R6, R18, R10, R6 ;  /* 0x0000000a1206722b */ /* 0x000fd40000000006 */
[----:B------:R-:W-:-:S05]  /*06e0*/  FFMA R0, RZ, 3.748046875, R7 ;  /* 0x406fe000ff007823 */ /* 0x000fca0000000007 */
[----:B------:R-:W-:-:S13]  /*06f0*/  FSETP.GT.AND P0, PT, |R0|, 1.469367938527859385e-39, PT ;  /* 0x001000000000780b */ /* 0x000fda0003f04200 */
[----:B------:R-:W-:Y:S05]  /*0700*/  @P0 BRA P1, `(.L_x_6) ;  /* 0x0000000000200947 */ /* 0x000fea0000800000 */
[----:B------:R-:W-:Y:S01]  /*0710*/  MOV R6, R8 ;  /* 0x0000000800067202 */ /* 0x000fe20000000f00 */
[----:B------:R-:W-:Y:S01]  /*0720*/  IMAD.MOV.U32 R7, RZ, RZ, R9 ;  /* 0x000000ffff077224 */ /* 0x000fe200078e0009 */
[----:B------:R-:W-:Y:S01]  /*0730*/  MOV R0, 0x770 ;  /* 0x0000077000007802 */ /* 0x000fe20000000f00 */
[----:B------:R-:W-:Y:S02]  /*0740*/  IMAD.MOV.U32 R8, RZ, RZ, RZ ;  /* 0x000000ffff087224 */ /* 0x000fe400078e00ff */
[----:B------:R-:W-:-:S07]  /*0750*/  IMAD.MOV.U32 R9, RZ, RZ, 0x406fe000 ;  /* 0x406fe000ff097424 */ /* 0x000fce00078e00ff */
[----:B------:R-:W-:Y:S05]  /*0760*/  CALL.REL.NOINC `($__internal_0_$__cuda_sm20_div_rn_f64_full) ;  /* 0x0000000400587944 */ /* 0x000fea0003c00000 */
[----:B------:R-:W-:Y:S02]  /*0770*/  IMAD.MOV.U32 R6, RZ, RZ, R8 ;  /* 0x000000ffff067224 */ /* 0x000fe400078e0008 */
[----:B------:R-:W-:-:S07]  /*0780*/  IMAD.MOV.U32 R7, RZ, RZ, R9 ;  /* 0x000000ffff077224 */ /* 0x000fce00078e0009 */
.L_x_6:
[----:B------:R-:W-:Y:S05]  /*0790*/  BSYNC.RECONVERGENT B0 ;  /* 0x0000000000007941 */ /* 0x000fea0003800200 */
.L_x_5:
[----:B------:R-:W0:Y:S01]  /*07a0*/  MUFU.RCP64H R11, 1.4019994735717773438 ;  /* 0x3ff66e97000b7908 */ /* 0x000e220000001800 */
[----:B------:R-:W-:Y:S01]  /*07b0*/  IMAD.MOV.U32 R8, RZ, RZ, -0x72b020c5 ;  /* 0x8d4fdf3bff087424 */ /* 0x000fe200078e00ff */
[----:B------:R-:W-:Y:S01]  /*07c0*/  MOV R9, 0x3ff66e97 ;  /* 0x3ff66e9700097802 */ /* 0x000fe20000000f00 */
[----:B------:R-:W-:Y:S01]  /*07d0*/  IMAD.MOV.U32 R10, RZ, RZ, 0x1 ;  /* 0x00000001ff0a7424 */ /* 0x000fe200078e00ff */
[----:B------:R-:W-:Y:S01]  /*07e0*/  UMOV UR4, 0x8d4fdf3b ;  /* 0x8d4fdf3b00047882 */ /* 0x000fe20000000000 */
[----:B------:R-:W-:Y:S01]  /*07f0*/  UMOV UR5, 0x3fe66e97 ;  /* 0x3fe66e9700057882 */ /* 0x000fe20000000000 */
[----:B------:R-:W-:Y:S01]  /*0800*/  BSSY.RECONVERGENT B0, `(.L_x_7) ;  /* 0x000001d000007945 */ /* 0x000fe20003800200 */
[----:B------:R-:W-:Y:S01]  /*0810*/  DFMA R14, R16, UR4, -R14 ;  /* 0x00000004100e7c2b */ /* 0x000fe2000800080e */
[----:B------:R-:W-:Y:S01]  /*0820*/  UMOV UR4, 0x9fbe76c9 ;  /* 0x9fbe76c900047882 */ /* 0x000fe20000000000 */
[----:B------:R-:W-:Y:S01]  /*0830*/  UMOV UR5, 0x3fbd2f1a ;  /* 0x3fbd2f1a00057882 */ /* 0x000fe20000000000 */
[----:B0-----:R-:W-:-:S08]  /*0840*/  DFMA R18, R10, -R8, 1 ;  /* 0x3ff000000a12742b */ /* 0x001fd00000000808 */
[----:B------:R-:W-:-:S08]  /*0850*/  DFMA R18, R18, R18, R18 ;  /* 0x000000121212722b */ /* 0x000fd00000000012 */
[----:B------:R-:W-:Y:S02]  /*0860*/  DFMA R18, R10, R18, R10 ;  /* 0x000000120a12722b */ /* 0x000fe4000000000a */
[----:B------:R-:W-:-:S06]  /*0870*/  DFMA R10, R12, -UR4, R14 ;  /* 0x800000040c0a7c2b */ /* 0x000fcc000800000e */
[----:B------:R-:W-:Y:S02]  /*0880*/  DFMA R12, R18, -R8, 1 ;  /* 0x3ff00000120c742b */ /* 0x000fe40000000808 */
[----:B------:R-:W-:-:S06]  /*0890*/  DMUL R10, R10, 224 ;  /* 0x406c00000a0a7828 */ /* 0x000fcc0000000000 */
[----:B------:R-:W-:-:S04]  /*08a0*/  DFMA R12, R18, R12, R18 ;  /* 0x0000000c120c722b */ /* 0x000fc80000000012 */
[----:B------:R-:W-:-:S04]  /*08b0*/  FSETP.GEU.AND P1, PT, |R11|, 6.5827683646048100446e-37, PT ;  /* 0x036000000b00780b */ /* 0x000fc80003f2e200 */
[----:B------:R-:W-:-:S08]  /*08c0*/  DMUL R14, R10, R12 ;  /* 0x0000000c0a0e7228 */ /* 0x000fd00000000000 */
[----:B------:R-:W-:Y:S02]  /*08d0*/  DFMA R16, R14, -R8, R10 ;  /* 0x800000080e10722b */ /* 0x000fe4000000000a */
[----:B------:R-:W-:-:S06]  /*08e0*/  DADD R8, R6, 128 ;  /* 0x4060000006087429 */ /* 0x000fcc0000000000 */
[----:B------:R-:W-:-:S04]  /*08f0*/  DFMA R6, R12, R16, R14 ;  /* 0x000000100c06722b */ /* 0x000fc8000000000e */
[----:B------:R-:W0:Y:S06]  /*0900*/  F2F.F32.F64 R8, R8 ;  /* 0x0000000800087310 */ /* 0x000e2c0000301000 */
[----:B------:R-:W-:-:S05]  /*0910*/  FFMA R0, RZ, 1.925249934196472168, R7 ;  /* 0x3ff66e97ff007823 */ /* 0x000fca0000000007 */
[----:B------:R-:W-:Y:S02]  /*0920*/  FSETP.GT.AND P0, PT, |R0|, 1.469367938527859385e-39, PT ;  /* 0x001000000000780b */ /* 0x000fe40003f04200 */
[----:B0-----:R-:W-:-:S11]  /*0930*/  FMNMX.NAN R12, R8, 255, PT ;  /* 0x437f0000080c7809 */ /* 0x001fd60003820000 */
[----:B------:R-:W-:Y:S05]  /*0940*/  @P0 BRA P1, `(.L_x_8) ;  /* 0x0000000000200947 */ /* 0x000fea0000800000 */
[----:B------:R-:W-:Y:S01]  /*0950*/  IMAD.MOV.U32 R6, RZ, RZ, R10 ;  /* 0x000000ffff067224 */ /* 0x000fe200078e000a */
[----:B------:R-:W-:Y:S01]  /*0960*/  MOV R0, 0x9b0 ;  /* 0x000009b000007802 */ /* 0x000fe20000000f00 */
[----:B------:R-:W-:Y:S02]  /*0970*/  IMAD.MOV.U32 R7, RZ, RZ, R11 ;  /* 0x000000ffff077224 */ /* 0x000fe400078e000b */
[----:B------:R-:W-:Y:S02]  /*0980*/  IMAD.MOV.U32 R8, RZ, RZ, -0x72b020c5 ;  /* 0x8d4fdf3bff087424 */ /* 0x000fe400078e00ff */
[----:B------:R-:W-:-:S07]  /*0990*/  IMAD.MOV.U32 R9, RZ, RZ, 0x3ff66e97 ;  /* 0x3ff66e97ff097424 */ /* 0x000fce00078e00ff */
[----:B------:R-:W-:Y:S05]  /*09a0*/  CALL.REL.NOINC `($__internal_0_$__cuda_sm20_div_rn_f64_full) ;  /* 0x0000000000c87944 */ /* 0x000fea0003c00000 */
[----:B------:R-:W-:Y:S01]  /*09b0*/  IMAD.MOV.U32 R6, RZ, RZ, R8 ;  /* 0x000000ffff067224 */ /* 0x000fe200078e0008 */
[----:B------:R-:W-:-:S07]  /*09c0*/  MOV R7, R9 ;  /* 0x0000000900077202 */ /* 0x000fce0000000f00 */
.L_x_8:
[----:B------:R-:W-:Y:S05]  /*09d0*/  BSYNC.RECONVERGENT B0 ;  /* 0x0000000000007941 */ /* 0x000fea0003800200 */
.L_x_7:
        /* <DEDUP_REMOVED lines=21> */
.L_x_10:
[----:B------:R-:W-:Y:S05]  /*0b30*/  BSYNC.RECONVERGENT B0 ;  /* 0x0000000000007941 */ /* 0x000fea0003800200 */
.L_x_9:
[----:B------:R-:W0:Y:S01]  /*0b40*/  LDCU.64 UR8, c[0x0][0x3a0] ;  /* 0x00007400ff0877ac */ /* 0x000e220008000a00 */
[----:B------:R-:W-:Y:S01]  /*0b50*/  DADD R8, R8, 128 ;  /* 0x4060000008087429 */ /* 0x000fe20000000000 */
[--C-:B------:R-:W-:Y:S01]  /*0b60*/  SHF.R.U32.HI R5, RZ, 0x1, R2.reuse ;  /* 0x00000001ff057819 */ /* 0x100fe20000011602 */
[----:B------:R1:W2:Y:S01]  /*0b70*/  F2I.U32.TRUNC.NTZ R11, R4 ;  /* 0x00000004000b7305 */ /* 0x0002a2000020f000 */
[----:B------:R-:W3:Y:S01]  /*0b80*/  LDCU.64 UR10, c[0x0][0x388] ;  /* 0x00007100ff0a77ac */ /* 0x000ee20008000a00 */
[----:B------:R-:W-:Y:S01]  /*0b90*/  SHF.R.U32.HI R6, RZ, 0x1, R3 ;  /* 0x00000001ff067819 */ /* 0x000fe20000011603 */
[----:B------:R-:W1:Y:S05]  /*0ba0*/  LDCU.128 UR12, c[0x0][0x390] ;  /* 0x00007200ff0c77ac */ /* 0x000e6a0008000c00 */
[----:B------:R-:W4:Y:S01]  /*0bb0*/  F2F.F32.F64 R8, R8 ;  /* 0x0000000800087310 */ /* 0x000f220000301000 */
[----:B0-----:R-:W-:Y:S01]  /*0bc0*/  ULEA.HI UR4, UR9, UR9, URZ, 0x1 ;  /* 0x0000000909047291 */ /* 0x001fe2000f8f08ff */
[----:B------:R-:W-:-:S06]  /*0bd0*/  IMAD R2, R3, UR8, R2 ;  /* 0x0000000803027c24 */ /* 0x000fcc000f8e0202 */
[----:B------:R-:W0:Y:S01]  /*0be0*/  F2I.U32.TRUNC.NTZ R13, R12 ;  /* 0x0000000c000d7305 */ /* 0x000e22000020f000 */
[----:B------:R-:W-:Y:S01]  /*0bf0*/  USHF.R.S32.HI UR4, URZ, 0x1, UR4 ;  /* 0x00000001ff047899 */ /* 0x000fe20008011404 */
[----:B---3--:R-:W-:Y:S02]  /*0c00*/  IADD3 R2, P0, PT, R2, UR10, RZ ;  /* 0x0000000a02027c10 */ /* 0x008fe4000ff1e0ff */
[----:B----4-:R-:W-:-:S03]  /*0c10*/  FMNMX.NAN R0, R8, 255, PT ;  /* 0x437f000008007809 */ /* 0x010fc60003820000 */
[----:B------:R-:W-:Y:S01]  /*0c20*/  IMAD R6, R6, UR4, R5 ;  /* 0x0000000406067c24 */ /* 0x000fe2000f8e0205 */
[----:B------:R-:W3:Y:S01]  /*0c30*/  F2I.U32.TRUNC.NTZ R9, R0 ;  /* 0x0000000000097305 */ /* 0x000ee2000020f000 */
[----:B------:R-:W-:-:S03]  /*0c40*/  IMAD.X R3, RZ, RZ, UR11, P0 ;  /* 0x0000000bff037e24 */ /* 0x000fc600080e06ff */
[C---:B-1----:R-:W-:Y:S02]  /*0c50*/  IADD3 R4, P1, PT, R6.reuse, UR12, RZ ;  /* 0x0000000c06047c10 */ /* 0x042fe4000ff3e0ff */
[----:B------:R-:W-:Y:S01]  /*0c60*/  IADD3 R6, P2, PT, R6, UR14, RZ ;  /* 0x0000000e06067c10 */ /* 0x000fe2000ff5e0ff */
[----:B--2---:R-:W-:Y:S01]  /*0c70*/  STG.E.U8 desc[UR6][R2.64], R11 ;  /* 0x0000000b02007986 */ /* 0x004fe2000c101106 */
[----:B------:R-:W-:-:S03]  /*0c80*/  IADD3.X R5, PT, PT, RZ, UR13, RZ, P1, !PT ;  /* 0x0000000dff057c10 */ /* 0x000fc60008ffe4ff */
[----:B------:R-:W-:Y:S02]  /*0c90*/  IMAD.X R7, RZ, RZ, UR15, P2 ;  /* 0x0000000fff077e24 */ /* 0x000fe400090e06ff */
[----:B0-----:R-:W-:Y:S04]  /*0ca0*/  STG.E.U8 desc[UR6][R4.64], R13 ;  /* 0x0000000d04007986 */ /* 0x001fe8000c101106 */
[----:B---3--:R-:W-:Y:S01]  /*0cb0*/  STG.E.U8 desc[UR6][R6.64], R9 ;  /* 0x0000000906007986 */ /* 0x008fe2000c101106 */
[----:B------:R-:W-:Y:S05]  /*0cc0*/  EXIT ;  /* 0x000000000000794d */ /* 0x000fea0003800000 */
        .weak           $__internal_0_$__cuda_sm20_div_rn_f64_full
        .type           $__internal_0_$__cuda_sm20_div_rn_f64_full,@function
        .size           $__internal_0_$__cuda_sm20_div_rn_f64_full,(.L_x_50 - $__internal_0_$__cuda_sm20_div_rn_f64_full)
$__internal_0_$__cuda_sm20_div_rn_f64_full:
[C---:B------:R-:W-:Y:S01]  /*0cd0*/  FSETP.GEU.AND P0, PT, |R9|.reuse, 1.469367938527859385e-39, PT ;  /* 0x001000000900780b */ /* 0x040fe20003f0e200 */
[----:B------:R-:W-:Y:S01]  /*0ce0*/  IMAD.MOV.U32 R18, RZ, RZ, 0x1 ;  /* 0x00000001ff127424 */ /* 0x000fe200078e00ff */
[----:B------:R-:W-:Y:S01]  /*0cf0*/  LOP3.LUT R10, R9, 0x800fffff, RZ, 0xc0, !PT ;  /* 0x800fffff090a7812 */ /* 0x000fe200078ec0ff */
[----:B------:R-:W-:Y:S01]  /*0d00*/  IMAD.MOV.U32 R26, RZ, RZ, 0x1ca00000 ;  /* 0x1ca00000ff1a7424 */ /* 0x000fe200078e00ff */
[C---:B------:R-:W-:Y:S01]  /*0d10*/  FSETP.GEU.AND P2, PT, |R7|.reuse, 1.469367938527859385e-39, PT ;  /* 0x001000000700780b */ /* 0x040fe20003f4e200 */
[----:B------:R-:W-:Y:S01]  /*0d20*/  BSSY.RECONVERGENT B1, `(.L_x_11) ;  /* 0x0000052000017945 */ /* 0x000fe20003800200 */
[----:B------:R-:W-:Y:S01]  /*0d30*/  LOP3.LUT R11, R10, 0x3ff00000, RZ, 0xfc, !PT ;  /* 0x3ff000000a0b7812 */ /* 0x000fe200078efcff */
[----:B------:R-:W-:Y:S01]  /*0d40*/  IMAD.MOV.U32 R10, RZ, RZ, R8 ;  /* 0x000000ffff0a7224 */ /* 0x000fe200078e0008 */
[----:B------:R-:W-:Y:S02]  /*0d50*/  LOP3.LUT R5, R7, 0x7ff00000, RZ, 0xc0, !PT ;  /* 0x7ff0000007057812 */ /* 0x000fe400078ec0ff */
[----:B------:R-:W-:-:S03]  /*0d60*/  LOP3.LUT R28, R9, 0x7ff00000, RZ, 0xc0, !PT ;  /* 0x7ff00000091c7812 */ /* 0x000fc600078ec0ff */
[----:B------:R-:W-:Y:S01]  /*0d70*/  @!P0 DMUL R10, R8, 8.98846567431157953865e+307 ;  /* 0x7fe00000080a8828 */ /* 0x000fe20000000000 */
[----:B------:R-:W-:-:S03]  /*0d80*/  ISETP.GE.U32.AND P1, PT, R5, R28, PT ;  /* 0x0000001c0500720c */ /* 0x000fc60003f26070 */
[----:B------:R-:W-:Y:S02]  /*0d90*/  @!P2 LOP3.LUT R20, R9, 0x7ff00000, RZ, 0xc0, !PT ;  /* 0x7ff000000914a812 */ /* 0x000fe400078ec0ff */
[----:B------:R-:W0:Y:S02]  /*0da0*/  MUFU.RCP64H R19, R11 ;  /* 0x0000000b00137308 */ /* 0x000e240000001800 */
[----:B------:R-:W-:Y:S02]  /*0db0*/  @!P2 ISETP.GE.U32.AND P3, PT, R5, R20, PT ;  /* 0x000000140500a20c */ /* 0x000fe40003f66070 */
[----:B------:R-:W-:Y:S02]  /*0dc0*/  @!P0 LOP3.LUT R28, R11, 0x7ff00000, RZ, 0xc0, !PT ;  /* 0x7ff000000b1c8812 */ /* 0x000fe400078ec0ff */
[----:B------:R-:W-:-:S04]  /*0dd0*/  @!P2 SEL R21, R26, 0x63400000, !P3 ;  /* 0x634000001a15a807 */ /* 0x000fc80005800000 */
[----:B------:R-:W-:-:S04]  /*0de0*/  @!P2 LOP3.LUT R24, R21, 0x80000000, R7, 0xf8, !PT ;  /* 0x800000001518a812 */ /* 0x000fc800078ef807 */
[----:B------:R-:W-:Y:S01]  /*0df0*/  @!P2 LOP3.LUT R25, R24, 0x100000, RZ, 0xfc, !PT ;  /* 0x001000001819a812 */ /* 0x000fe200078efcff */
[----:B------:R-:W-:Y:S01]  /*0e00*/  @!P2 IMAD.MOV.U32 R24, RZ, RZ, RZ ;  /* 0x000000ffff18a224 */ /* 0x000fe200078e00ff */
[----:B0-----:R-:W-:-:S08]  /*0e10*/  DFMA R22, R18, -R10, 1 ;  /* 0x3ff000001216742b */ /* 0x001fd0000000080a */
[----:B------:R-:W-:-:S08]  /*0e20*/  DFMA R22, R22, R22, R22 ;  /* 0x000000161616722b */ /* 0x000fd00000000016 */
[----:B------:R-:W-:Y:S01]  /*0e30*/  DFMA R22, R18, R22, R18 ;  /* 0x000000161216722b */ /* 0x000fe20000000012 */
[----:B------:R-:W-:Y:S01]  /*0e40*/  SEL R19, R26, 0x63400000, !P1 ;  /* 0x634000001a137807 */ /* 0x000fe20004800000 */
[----:B------:R-:W-:-:S03]  /*0e50*/  IMAD.MOV.U32 R18, RZ, RZ, R6 ;  /* 0x000000ffff127224 */ /* 0x000fc600078e0006 */
[----:B------:R-:W-:-:S03]  /*0e60*/  LOP3.LUT R19, R19, 0x800fffff, R7, 0xf8, !PT ;  /* 0x800fffff13137812 */ /* 0x000fc600078ef807 */
[----:B------:R-:W-:-:S03]  /*0e70*/  DFMA R20, R22, -R10, 1 ;  /* 0x3ff000001614742b */ /* 0x000fc6000000080a */
[----:B------:R-:W-:-:S05]  /*0e80*/  @!P2 DFMA R18, R18, 2, -R24 ;  /* 0x400000001212a82b */ /* 0x000fca0000000818 */
[----:B------:R-:W-:-:S08]  /*0e90*/  DFMA R20, R22, R20, R22 ;  /* 0x000000141614722b */ /* 0x000fd00000000016 */
[----:B------:R-:W-:-:S08]  /*0ea0*/  DMUL R22, R20, R18 ;  /* 0x0000001214167228 */ /* 0x000fd00000000000 */
[----:B------:R-:W-:-:S08]  /*0eb0*/  DFMA R24, R22, -R10, R18 ;  /* 0x8000000a1618722b */ /* 0x000fd00000000012 */
[----:B------:R-:W-:Y:S01]  /*0ec0*/  DFMA R24, R20, R24, R22 ;  /* 0x000000181418722b */ /* 0x000fe20000000016 */
[----:B------:R-:W-:Y:S02]  /*0ed0*/  MOV R22, R5 ;  /* 0x0000000500167202 */ /* 0x000fe40000000f00 */
[----:B------:R-:W-:-:S05]  /*0ee0*/  @!P2 LOP3.LUT R22, R19, 0x7ff00000, RZ, 0xc0, !PT ;  /* 0x7ff000001316a812 */ /* 0x000fca00078ec0ff */
[----:B------:R-:W-:-:S05]  /*0ef0*/  VIADD R20, R22, 0xffffffff ;  /* 0xffffffff16147836 */ /* 0x000fca0000000000 */
[----:B------:R-:W-:Y:S01]  /*0f00*/  ISETP.GT.U32.AND P0, PT, R20, 0x7feffffe, PT ;  /* 0x7feffffe1400780c */ /* 0x000fe20003f04070 */
[----:B------:R-:W-:-:S05]  /*0f10*/  VIADD R20, R28, 0xffffffff ;  /* 0xffffffff1c147836 */ /* 0x000fca0000000000 */
[----:B------:R-:W-:-:S13]  /*0f20*/  ISETP.GT.U32.OR P0, PT, R20, 0x7feffffe, P0 ;  /* 0x7feffffe1400780c */ /* 0x000fda0000704470 */
[----:B------:R-:W-:Y:S05]  /*0f30*/  @P0 BRA `(.L_x_12) ;  /* 0x00000000006c0947 */ /* 0x000fea0003800000 */
[----:B------:R-:W-:-:S04]  /*0f40*/  LOP3.LUT R20, R9, 0x7ff00000, RZ, 0xc0, !PT ;  /* 0x7ff0000009147812 */ /* 0x000fc800078ec0ff */
[CC--:B------:R-:W-:Y:S02]  /*0f50*/  VIADDMNMX R6, R5.reuse, -R20.reuse, 0xb9600000, !PT ;  /* 0xb960000005067446 */ /* 0x0c0fe40007800914 */
[----:B------:R-:W-:Y:S02]  /*0f60*/  ISETP.GE.U32.AND P0, PT, R5, R20, PT ;  /* 0x000000140500720c */ /* 0x000fe40003f06070 */
[----:B------:R-:W-:Y:S01]  /*0f70*/  VIMNMX R5, PT, PT, R6, 0x46a00000, PT ;  /* 0x46a0000006057848 */ /* 0x000fe20003fe0100 */
[----:B------:R-:W-:Y:S01]  /*0f80*/  IMAD.MOV.U32 R6, RZ, RZ, RZ ;  /* 0x000000ffff067224 */ /* 0x000fe200078e00ff */
[----:B------:R-:W-:-:S05]  /*0f90*/  SEL R26, R26, 0x63400000, !P0 ;  /* 0x634000001a1a7807 */ /* 0x000fca0004000000 */
[----:B------:R-:W-:-:S04]  /*0fa0*/  IMAD.IADD R5, R5, 0x1, -R26 ;  /* 0x0000000105057824 */ /* 0x000fc800078e0a1a */
[----:B------:R-:W-:-:S06]  /*0fb0*/  VIADD R7, R5, 0x7fe00000 ;  /* 0x7fe0000005077836 */ /* 0x000fcc0000000000 */
[----:B------:R-:W-:-:S10]  /*0fc0*/  DMUL R20, R24, R6 ;  /* 0x0000000618147228 */ /* 0x000fd40000000000 */
[----:B------:R-:W-:-:S13]  /*0fd0*/  FSETP.GTU.AND P0, PT, |R21|, 1.469367938527859385e-39, PT ;  /* 0x001000001500780b */ /* 0x000fda0003f0c200 */
[----:B------:R-:W-:Y:S05]  /*0fe0*/  @P0 BRA `(.L_x_13) ;  /* 0x0000000000940947 */ /* 0x000fea0003800000 */
[----:B------:R-:W-:Y:S01]  /*0ff0*/  DFMA R10, R24, -R10, R18 ;  /* 0x8000000a180a722b */ /* 0x000fe20000000012 */
[----:B------:R-:W-:-:S09]  /*1000*/  IMAD.MOV.U32 R8, RZ, RZ, RZ ;  /* 0x000000ffff087224 */ /* 0x000fd200078e00ff */
[C---:B------:R-:W-:Y:S02]  /*1010*/  FSETP.NEU.AND P0, PT, R11.reuse, RZ, PT ;  /* 0x000000ff0b00720b */ /* 0x040fe40003f0d000 */
[----:B------:R-:W-:-:S04]  /*1020*/  LOP3.LUT R19, R11, 0x80000000, R9, 0x48, !PT ;  /* 0x800000000b137812 */ /* 0x000fc800078e4809 */
[----:B------:R-:W-:-:S07]  /*1030*/  LOP3.LUT R9, R19, R7, RZ, 0xfc, !PT ;  /* 0x0000000713097212 */ /* 0x000fce00078efcff */
[----:B------:R-:W-:Y:S05]  /*1040*/  @!P0 BRA `(.L_x_13) ;  /* 0x00000000007c8947 */ /* 0x000fea0003800000 */
[C---:B------:R-:W-:Y:S01]  /*1050*/  IADD3 R7, PT, PT, -R5.reuse, RZ, RZ ;  /* 0x000000ff05077210 */ /* 0x040fe20007ffe1ff */
[----:B------:R-:W-:Y:S01]  /*1060*/  IMAD.MOV.U32 R6, RZ, RZ, RZ ;  /* 0x000000ffff067224 */ /* 0x000fe200078e00ff */
[----:B------:R-:W-:Y:S01]  /*1070*/  DMUL.RP R8, R24, R8 ;  /* 0x0000000818087228 */ /* 0x000fe20000008000 */
[----:B------:R-:W-:-:S04]  /*1080*/  IADD3 R5, PT, PT, -R5, -0x43300000, RZ ;  /* 0xbcd0000005057810 */ /* 0x000fc80007ffe1ff */
[----:B------:R-:W-:-:S05]  /*1090*/  DFMA R6, R20, -R6, R24 ;  /* 0x800000061406722b */ /* 0x000fca0000000018 */
[----:B------:R-:W-:-:S05]  /*10a0*/  LOP3.LUT R19, R9, R19, RZ, 0x3c, !PT ;  /* 0x0000001309137212 */ /* 0x000fca00078e3cff */
[----:B------:R-:W-:-:S04]  /*10b0*/  FSETP.NEU.AND P0, PT, |R7|, R5, PT ;  /* 0x000000050700720b */ /* 0x000fc80003f0d200 */
[----:B------:R-:W-:Y:S02]  /*10c0*/  FSEL R20, R8, R20, !P0 ;  /* 0x0000001408147208 */ /* 0x000fe40004000000 */
[----:B------:R-:W-:Y:S01]  /*10d0*/  FSEL R21, R19, R21, !P0 ;  /* 0x0000001513157208 */ /* 0x000fe20004000000 */
[----:B------:R-:W-:Y:S06]  /*10e0*/  BRA `(.L_x_13) ;  /* 0x0000000000547947 */ /* 0x000fec0003800000 */
.L_x_12:
[----:B------:R-:W-:-:S14]  /*10f0*/  DSETP.NAN.AND P0, PT, R6, R6, PT ;  /* 0x000000060600722a */ /* 0x000fdc0003f08000 */
[----:B------:R-:W-:Y:S05]  /*1100*/  @P0 BRA `(.L_x_14) ;  /* 0x0000000000440947 */ /* 0x000fea0003800000 */
[----:B------:R-:W-:-:S14]  /*1110*/  DSETP.NAN.AND P0, PT, R8, R8, PT ;  /* 0x000000080800722a */ /* 0x000fdc0003f08000 */
[----:B------:R-:W-:Y:S05]  /*1120*/  @P0 BRA `(.L_x_15) ;  /* 0x0000000000300947 */ /* 0x000fea0003800000 */
[----:B------:R-:W-:Y:S01]  /*1130*/  ISETP.NE.AND P0, PT, R22, R28, PT ;  /* 0x0000001c1600720c */ /* 0x000fe20003f05270 */
[----:B------:R-:W-:Y:S02]  /*1140*/  IMAD.MOV.U32 R20, RZ, RZ, 0x0 ;  /* 0x00000000ff147424 */ /* 0x000fe400078e00ff */
[----:B------:R-:W-:-:S10]  /*1150*/  IMAD.MOV.U32 R21, RZ, RZ, -0x80000 ;  /* 0xfff80000ff157424 */ /* 0x000fd400078e00ff */
[----:B------:R-:W-:Y:S05]  /*1160*/  @!P0 BRA `(.L_x_13) ;  /* 0x0000000000348947 */ /* 0x000fea0003800000 */
[----:B------:R-:W-:Y:S02]  /*1170*/  ISETP.NE.AND P0, PT, R22, 0x7ff00000, PT ;  /* 0x7ff000001600780c */ /* 0x000fe40003f05270 */
[----:B------:R-:W-:Y:S02]  /*1180*/  LOP3.LUT R21, R7, 0x80000000, R9, 0x48, !PT ;  /* 0x8000000007157812 */ /* 0x000fe400078e4809 */
[----:B------:R-:W-:-:S13]  /*1190*/  ISETP.EQ.OR P0, PT, R28, RZ, !P0 ;  /* 0x000000ff1c00720c */ /* 0x000fda0004702670 */
[----:B------:R-:W-:Y:S01]  /*11a0*/  @P0 LOP3.LUT R5, R21, 0x7ff00000, RZ, 0xfc, !PT ;  /* 0x7ff0000015050812 */ /* 0x000fe200078efcff */
[----:B------:R-:W-:Y:S02]  /*11b0*/  @!P0 IMAD.MOV.U32 R20, RZ, RZ, RZ ;  /* 0x000000ffff148224 */ /* 0x000fe400078e00ff */
[----:B------:R-:W-:Y:S02]  /*11c0*/  @P0 IMAD.MOV.U32 R20, RZ, RZ, RZ ;  /* 0x000000ffff140224 */ /* 0x000fe400078e00ff */
[----:B------:R-:W-:Y:S01]  /*11d0*/  @P0 IMAD.MOV.U32 R21, RZ, RZ, R5 ;  /* 0x000000ffff150224 */ /* 0x000fe200078e0005 */
[----:B------:R-:W-:Y:S06]  /*11e0*/  BRA `(.L_x_13) ;  /* 0x0000000000147947 */ /* 0x000fec0003800000 */
.L_x_15:
[----:B------:R-:W-:Y:S02]  /*11f0*/  LOP3.LUT R21, R9, 0x80000, RZ, 0xfc, !PT ;  /* 0x0008000009157812 */ /* 0x000fe400078efcff */
[----:B------:R-:W-:Y:S01]  /*1200*/  MOV R20, R8 ;  /* 0x0000000800147202 */ /* 0x000fe20000000f00 */
[----:B------:R-:W-:Y:S06]  /*1210*/  BRA `(.L_x_13) ;  /* 0x0000000000087947 */ /* 0x000fec0003800000 */
.L_x_14:
[----:B------:R-:W-:Y:S01]  /*1220*/  LOP3.LUT R21, R7, 0x80000, RZ, 0xfc, !PT ;  /* 0x0008000007157812 */ /* 0x000fe200078efcff */
[----:B------:R-:W-:-:S07]  /*1230*/  IMAD.MOV.U32 R20, RZ, RZ, R6 ;  /* 0x000000ffff147224 */ /* 0x000fce00078e0006 */
.L_x_13:
[----:B------:R-:W-:Y:S05]  /*1240*/  BSYNC.RECONVERGENT B1 ;  /* 0x0000000000017941 */ /* 0x000fea0003800200 */
.L_x_11:
[----:B------:R-:W-:Y:S02]  /*1250*/  IMAD.MOV.U32 R6, RZ, RZ, R0 ;  /* 0x000000ffff067224 */ /* 0x000fe400078e0000 */
[----:B------:R-:W-:Y:S02]  /*1260*/  IMAD.MOV.U32 R7, RZ, RZ, 0x0 ;  /* 0x00000000ff077424 */ /* 0x000fe400078e00ff */
[----:B------:R-:W-:Y:S02]  /*1270*/  IMAD.MOV.U32 R8, RZ, RZ, R20 ;  /* 0x000000ffff087224 */ /* 0x000fe400078e0014 */
[----:B------:R-:W-:Y:S01]  /*1280*/  IMAD.MOV.U32 R9, RZ, RZ, R21 ;  /* 0x000000ffff097224 */ /* 0x000fe200078e0015 */
[----:B------:R-:W-:Y:S06]  /*1290*/  RET.REL.NODEC R6 `(_Z24convertRGBtoYUV420pPitchPhS_S_S_iii) ;  /* 0xffffffec06587950 */ /* 0x000fec0003c3ffff */
.L_x_16:
        /* <DEDUP_REMOVED lines=14> */
.L_x_50:


//--------------------- .text._Z16convertRGBtoNV12PhS_iii --------------------------
	.section	.text._Z16convertRGBtoNV12PhS_iii,"ax",@progbits
	.align	128
        .global         _Z16convertRGBtoNV12PhS_iii
        .type           _Z16convertRGBtoNV12PhS_iii,@function
        .size           _Z16convertRGBtoNV12PhS_iii,(.L_x_51 - _Z16convertRGBtoNV12PhS_iii)
        .other          _Z16convertRGBtoNV12PhS_iii,@"STO_CUDA_ENTRY STV_DEFAULT"
_Z16convertRGBtoNV12PhS_iii:
.text._Z16convertRGBtoNV12PhS_iii:
        /* <DEDUP_REMOVED lines=10> */
[----:B--2---:R-:W-:Y:S01]  /*00a0*/  IMAD R3, R0, UR5, R5 ;  /* 0x0000000500037c24 */ /* 0x004fe2000f8e0205 */
[----:B------:R-:W0:Y:S03]  /*00b0*/  LDCU.64 UR4, c[0x0][0x358] ;  /* 0x00006b00ff0477ac */ /* 0x000e260008000a00 */
[----:B-1----:R-:W-:-:S04]  /*00c0*/  IMAD R0, R3, UR6, R2 ;  /* 0x0000000603007c24 */ /* 0x002fc8000f8e0202 */
        /* <DEDUP_REMOVED lines=45> */
[----:B------:R-:W-:Y:S05]  /*03a0*/  CALL.REL.NOINC `($__internal_1_$__cuda_sm20_div_rn_f64_full) ;  /* 0x0000000800487944 */ /* 0x000fea0003c00000 */
[----:B------:R-:W-:Y:S02]  /*03b0*/  IMAD.MOV.U32 R4, RZ, RZ, R8 ;  /* 0x000000ffff047224 */ /* 0x000fe400078e0008 */
[----:B------:R-:W-:-:S07]  /*03c0*/  IMAD.MOV.U32 R5, RZ, RZ, R9 ;  /* 0x000000ffff057224 */ /* 0x000fce00078e0009 */
.L_x_18:
[----:B------:R-:W-:Y:S05]  /*03d0*/  BSYNC.RECONVERGENT B0 ;  /* 0x0000000000007941 */ /* 0x000fea0003800200 */
.L_x_17:
[----:B------:R-:W0:Y:S01]  /*03e0*/  MUFU.RCP64H R11, 1.771999359130859375 ;  /* 0x3ffc5a1c000b7908 */ /* 0x000e220000001800 */
[----:B------:R-:W-:Y:S01]  /*03f0*/  IMAD.MOV.U32 R6, RZ, RZ, -0x53f7ced9 ;  /* 0xac083127ff067424 */ /* 0x000fe200078e00ff */
[----:B------:R-:W-:Y:S01]  /*0400*/  MOV R10, 0x1 ;  /* 0x00000001000a7802 */ /* 0x000fe20000000f00 */
[----:B------:R-:W-:Y:S01]  /*0410*/  IMAD.MOV.U32 R7, RZ, RZ, 0x3ffc5a1c ;  /* 0x3ffc5a1cff077424 */ /* 0x000fe200078e00ff */
[----:B------:R-:W-:Y:S01]  /*0420*/  UMOV UR6, 0xe5604189 ;  /* 0xe560418900067882 */ /* 0x000fe20000000000 */
[----:B------:R-:W-:Y:S01]  /*0430*/  UMOV UR7, 0x3fd322d0 ;  /* 0x3fd322d000077882 */ /* 0x000fe20000000000 */
[----:B------:R-:W-:Y:S03]  /*0440*/  BSSY.RECONVERGENT B0, `(.L_x_19) ;  /* 0x000001b000007945 */ /* 0x000fe60003800200 */
        /* <DEDUP_REMOVED lines=25> */
[----:B------:R-:W-:Y:S05]  /*05e0*/  CALL.REL.NOINC `($__internal_1_$__cuda_sm20_div_rn_f64_full) ;  /* 0x0000000400b87944 */ /* 0x000fea0003c00000 */
.L_x_20:
[----:B------:R-:W-:Y:S05]  /*05f0*/  BSYNC.RECONVERGENT B0 ;  /* 0x0000000000007941 */ /* 0x000fea0003800200 */
.L_x_19:
[----:B------:R-:W0:Y:S01]  /*0600*/  MUFU.RCP64H R7, 255 ;  /* 0x406fe00000077908 */ /* 0x000e220000001800 */
[----:B------:R-:W-:Y:S01]  /*0610*/  IMAD.MOV.U32 R10, RZ, RZ, 0x0 ;  /* 0x00000000ff0a7424 */ /* 0x000fe200078e00ff */
[----:B------:R-:W-:Y:S01]  /*0620*/  MOV R6, 0x1 ;  /* 0x0000000100067802 */ /* 0x000fe20000000f00 */
[----:B------:R-:W-:Y:S01]  /*0630*/  IMAD.MOV.U32 R11, RZ, RZ, 0x406fe000 ;  /* 0x406fe000ff0b7424 */ /* 0x000fe200078e00ff */
[----:B------:R-:W-:Y:S01]  /*0640*/  FSETP.GEU.AND P1, PT, |R9|, 6.5827683646048100446e-37, PT ;  /* 0x036000000900780b */ /* 0x000fe20003f2e200 */
[----:B------:R-:W-:Y:S04]  /*0650*/  BSSY.RECONVERGENT B0, `(.L_x_21) ;  /* 0x0000014000007945 */ /* 0x000fe80003800200 */
        /* <DEDUP_REMOVED lines=11> */
[----:B------:R-:W-:Y:S01]  /*0710*/  IMAD.MOV.U32 R6, RZ, RZ, R8 ;  /* 0x000000ffff067224 */ /* 0x000fe200078e0008 */
[----:B------:R-:W-:Y:S01]  /*0720*/  MOV R0, 0x770 ;  /* 0x0000077000007802 */ /* 0x000fe20000000f00 */
[----:B------:R-:W-:Y:S02]  /*0730*/  IMAD.MOV.U32 R7, RZ, RZ, R9 ;  /* 0x000000ffff077224 */ /* 0x000fe400078e0009 */
[----:B------:R-:W-:Y:S02]  /*0740*/  IMAD.MOV.U32 R8, RZ, RZ, RZ ;  /* 0x000000ffff087224 */ /* 0x000fe400078e00ff */
[----:B------:R-:W-:-:S07]  /*0750*/  IMAD.MOV.U32 R9, RZ, RZ, 0x406fe000 ;  /* 0x406fe000ff097424 */ /* 0x000fce00078e00ff */
[----:B------:R-:W-:Y:S05]  /*0760*/  CALL.REL.NOINC `($__internal_1_$__cuda_sm20_div_rn_f64_full) ;  /* 0x0000000400587944 */ /* 0x000fea0003c00000 */
[----:B------:R-:W-:Y:S02]  /*0770*/  IMAD.MOV.U32 R6, RZ, RZ, R8 ;  /* 0x000000ffff067224 */ /* 0x000fe400078e0008 */
[----:B------:R-:W-:-:S07]  /*0780*/  IMAD.MOV.U32 R7, RZ, RZ, R9 ;  /* 0x000000ffff077224 */ /* 0x000fce00078e0009 */
.L_x_22:
[----:B------:R-:W-:Y:S05]  /*0790*/  BSYNC.RECONVERGENT B0 ;  /* 0x0000000000007941 */ /* 0x000fea0003800200 */
.L_x_21:
[----:B------:R-:W0:Y:S01]  /*07a0*/  MUFU.RCP64H R11, 1.4019994735717773438 ;  /* 0x3ff66e97000b7908 */ /* 0x000e220000001800 */
[----:B------:R-:W-:Y:S01]  /*07b0*/  MOV R8, 0x8d4fdf3b ;  /* 0x8d4fdf3b00087802 */ /* 0x000fe20000000f00 */
[----:B------:R-:W-:Y:S01]  /*07c0*/  IMAD.MOV.U32 R9, RZ, RZ, 0x3ff66e97 ;  /* 0x3ff66e97ff097424 */ /* 0x000fe200078e00ff */
[----:B------:R-:W-:Y:S01]  /*07d0*/  UMOV UR6, 0x8d4fdf3b ;  /* 0x8d4fdf3b00067882 */ /* 0x000fe20000000000 */
[----:B------:R-:W-:Y:S01]  /*07e0*/  IMAD.MOV.U32 R10, RZ, RZ, 0x1 ;  /* 0x00000001ff0a7424 */ /* 0x000fe200078e00ff */
        /* <DEDUP_REMOVED lines=28> */
[----:B------:R-:W-:Y:S01]  /*09b0*/  MOV R6, R8 ;  /* 0x0000000800067202 */ /* 0x000fe20000000f00 */
[----:B------:R-:W-:-:S07]  /*09c0*/  IMAD.MOV.U32 R7, RZ, RZ, R9 ;  /* 0x000000ffff077224 */ /* 0x000fce00078e0009 */
.L_x_24:
[----:B------:R-:W-:Y:S05]  /*09d0*/  BSYNC.RECONVERGENT B0 ;  /* 0x0000000000007941 */ /* 0x000fea0003800200 */
.L_x_23:
        /* <DEDUP_REMOVED lines=21> */
.L_x_26:
[----:B------:R-:W-:Y:S05]  /*0b30*/  BSYNC.RECONVERGENT B0 ;  /* 0x0000000000007941 */ /* 0x000fea0003800200 */
.L_x_25:
[----:B------:R-:W0:Y:S01]  /*0b40*/  LDC R7, c[0x0][0x398] ;  /* 0x0000e600ff077b82 */ /* 0x000e220000000800 */
[----:B------:R-:W-:Y:S01]  /*0b50*/  DADD R8, R8, 128 ;  /* 0x4060000008087429 */ /* 0x000fe20000000000 */
[----:B------:R-:W1:Y:S01]  /*0b60*/  LDCU UR6, c[0x0][0x390] ;  /* 0x00007200ff0677ac */ /* 0x000e620008000800 */
[----:B------:R-:W-:Y:S01]  /*0b70*/  LOP3.LUT R0, R2, 0xfffffffe, RZ, 0xc0, !PT ;  /* 0xfffffffe02007812 */ /* 0x000fe200078ec0ff */
[----:B------:R2:W3:Y:S01]  /*0b80*/  F2I.U32.TRUNC.NTZ R11, R4 ;  /* 0x00000004000b7305 */ /* 0x0004e2000020f000 */
[----:B------:R-:W-:Y:S01]  /*0b90*/  SHF.R.U32.HI R5, RZ, 0x1, R3 ;  /* 0x00000001ff057819 */ /* 0x000fe20000011603 */
[----:B------:R-:W4:Y:S06]  /*0ba0*/  LDCU.64 UR8, c[0x0][0x380] ;  /* 0x00007000ff0877ac */ /* 0x000f2c0008000a00 */
[----:B------:R-:W5:Y:S01]  /*0bb0*/  F2F.F32.F64 R8, R8 ;  /* 0x0000000800087310 */ /* 0x000f620000301000 */
[----:B-1----:R-:W-:-:S07]  /*0bc0*/  IMAD R0, R5, UR6, R0 ;  /* 0x0000000605007c24 */ /* 0x002fce000f8e0200 */
[----:B------:R-:W1:Y:S01]  /*0bd0*/  F2I.U32.TRUNC.NTZ R13, R12 ;  /* 0x0000000c000d7305 */ /* 0x000e62000020f000 */
[----:B------:R-:W-:Y:S02]  /*0be0*/  IMAD R2, R3, UR6, R2 ;  /* 0x0000000603027c24 */ /* 0x000fe4000f8e0202 */
[----:B0-----:R-:W-:Y:S01]  /*0bf0*/  IMAD R5, R7, UR6, R0 ;  /* 0x0000000607057c24 */ /* 0x001fe2000f8e0200 */
[----:B-----5:R-:W-:Y:S02]  /*0c00*/  FMNMX.NAN R0, R8, 255, PT ;  /* 0x437f000008007809 */ /* 0x020fe40003820000 */
[----:B----4-:R-:W-:Y:S02]  /*0c10*/  IADD3 R2, P0, PT, R2, UR8, RZ ;  /* 0x0000000802027c10 */ /* 0x010fe4000ff1e0ff */
[----:B------:R-:W0:Y:S01]  /*0c20*/  F2I.U32.TRUNC.NTZ R9, R0 ;  /* 0x0000000000097305 */ /* 0x000e22000020f000 */
[C---:B------:R-:W-:Y:S02]  /*0c30*/  IADD3 R6, PT, PT, R5.reuse, 0x1, RZ ;  /* 0x0000000105067810 */ /* 0x040fe40007ffe0ff */
[----:B--2---:R-:W-:Y:S01]  /*0c40*/  IADD3 R4, P1, PT, R5, UR8, RZ ;  /* 0x0000000805047c10 */ /* 0x004fe2000ff3e0ff */
[----:B------:R-:W-:Y:S01]  /*0c50*/  IMAD.X R3, RZ, RZ, UR9, P0 ;  /* 0x00000009ff037e24 */ /* 0x000fe200080e06ff */
[----:B------:R-:W-:-:S03]  /*0c60*/  IADD3 R6, P0, PT, R6, UR8, RZ ;  /* 0x0000000806067c10 */ /* 0x000fc6000ff1e0ff */
[----:B------:R-:W-:Y:S01]  /*0c70*/  IMAD.X R5, RZ, RZ, UR9, P1 ;  /* 0x00000009ff057e24 */ /* 0x000fe200088e06ff */
[----:B---3--:R-:W-:Y:S01]  /*0c80*/  STG.E.U8 desc[UR4][R2.64], R11 ;  /* 0x0000000b02007986 */ /* 0x008fe2000c101104 */
[----:B------:R-:W-:-:S03]  /*0c90*/  IMAD.X R7, RZ, RZ, UR9, P0 ;  /* 0x00000009ff077e24 */ /* 0x000fc600080e06ff */
[----:B-1----:R-:W-:Y:S04]  /*0ca0*/  STG.E.U8 desc[UR4][R4.64], R13 ;  /* 0x0000000d04007986 */ /* 0x002fe8000c101104 */
[----:B0-----:R-:W-:Y:S01]  /*0cb0*/  STG.E.U8 desc[UR4][R6.64], R9 ;  /* 0x0000000906007986 */ /* 0x001fe2000c101104 */
[----:B------:R-:W-:Y:S05]  /*0cc0*/  EXIT ;  /* 0x000000000000794d */ /* 0x000fea0003800000 */
        .weak           $__internal_1_$__cuda_sm20_div_rn_f64_full
        .type           $__internal_1_$__cuda_sm20_div_rn_f64_full,@function
        .size           $__internal_1_$__cuda_sm20_div_rn_f64_full,(.L_x_51 - $__internal_1_$__cuda_sm20_div_rn_f64_full)
$__internal_1_$__cuda_sm20_div_rn_f64_full:
[C---:B------:R-:W-:Y:S01]  /*0cd0*/  FSETP.GEU.AND P0, PT, |R9|.reuse, 1.469367938527859385e-39, PT ;  /* 0x001000000900780b */ /* 0x040fe20003f0e200 */
[----:B------:R-:W-:Y:S01]  /*0ce0*/  IMAD.MOV.U32 R18, RZ, RZ, 0x1 ;  /* 0x00000001ff127424 */ /* 0x000fe200078e00ff */
[----:B------:R-:W-:Y:S01]  /*0cf0*/  LOP3.LUT R10, R9, 0x800fffff, RZ, 0xc0, !PT ;  /* 0x800fffff090a7812 */ /* 0x000fe200078ec0ff */
[----:B------:R-:W-:Y:S01]  /*0d00*/  BSSY.RECONVERGENT B1, `(.L_x_27) ;  /* 0x0000054000017945 */ /* 0x000fe20003800200 */
[C---:B------:R-:W-:Y:S02]  /*0d10*/  FSETP.GEU.AND P2, PT, |R7|.reuse, 1.469367938527859385e-39, PT ;  /* 0x001000000700780b */ /* 0x040fe40003f4e200 */
[----:B------:R-:W-:Y:S01]  /*0d20*/  LOP3.LUT R11, R10, 0x3ff00000, RZ, 0xfc, !PT ;  /* 0x3ff000000a0b7812 */ /* 0x000fe200078efcff */
[----:B------:R-:W-:Y:S01]  /*0d30*/  IMAD.MOV.U32 R10, RZ, RZ, R8 ;  /* 0x000000ffff0a7224 */ /* 0x000fe200078e0008 */
[----:B------:R-:W-:Y:S02]  /*0d40*/  LOP3.LUT R5, R7, 0x7ff00000, RZ, 0xc0, !PT ;  /* 0x7ff0000007057812 */ /* 0x000fe400078ec0ff */
[----:B------:R-:W-:-:S02]  /*0d50*/  MOV R26, 0x1ca00000 ;  /* 0x1ca00000001a7802 */ /* 0x000fc40000000f00 */
[----:B------:R-:W-:Y:S01]  /*0d60*/  LOP3.LUT R28, R9, 0x7ff00000, RZ, 0xc0, !PT ;  /* 0x7ff00000091c7812 */ /* 0x000fe200078ec0ff */
[----:B------:R-:W-:-:S03]  /*0d70*/  @!P0 DMUL R10, R8, 8.98846567431157953865e+307 ;  /* 0x7fe00000080a8828 */ /* 0x000fc60000000000 */
[----:B------:R-:W-:Y:S02]  /*0d80*/  ISETP.GE.U32.AND P1, PT, R5, R28, PT ;  /* 0x0000001c0500720c */ /* 0x000fe40003f26070 */
[----:B------:R-:W-:Y:S01]  /*0d90*/  @!P2 LOP3.LUT R20, R9, 0x7ff00000, RZ, 0xc0, !PT ;  /* 0x7ff000000914a812 */ /* 0x000fe200078ec0ff */
[----:B------:R-:W0:Y:S03]  /*0da0*/  MUFU.RCP64H R19, R11 ;  /* 0x0000000b00137308 */ /* 0x000e260000001800 */
        /* <DEDUP_REMOVED lines=18> */
[----:B------:R-:W-:Y:S01]  /*0ed0*/  IMAD.MOV.U32 R22, RZ, RZ, R5 ;  /* 0x000000ffff167224 */ /* 0x000fe200078e0005 */
        /* <DEDUP_REMOVED lines=11> */
[----:B------:R-:W-:-:S04]  /*0f90*/  SEL R26, R26, 0x63400000, !P0 ;  /* 0x634000001a1a7807 */ /* 0x000fc80004000000 */
[----:B------:R-:W-:-:S05]  /*0fa0*/  IADD3 R5, PT, PT, -R26, R5, RZ ;  /* 0x000000051a057210 */ /* 0x000fca0007ffe1ff */
        /* <DEDUP_REMOVED lines=10> */
[----:B------:R-:W-:Y:S01]  /*1050*/  IMAD.MOV R7, RZ, RZ, -R5 ;  /* 0x000000ffff077224 */ /* 0x000fe200078e0a05 */
[----:B------:R-:W-:Y:S01]  /*1060*/  DMUL.RP R8, R24, R8 ;  /* 0x0000000818087228 */ /* 0x000fe20000008000 */
[----:B------:R-:W-:Y:S01]  /*1070*/  IMAD.MOV.U32 R6, RZ, RZ, RZ ;  /* 0x000000ffff067224 */ /* 0x000fe200078e00ff */
[----:B------:R-:W-:-:S05]  /*1080*/  IADD3 R5, PT, PT, -R5, -0x43300000, RZ ;  /* 0xbcd0000005057810 */ /* 0x000fca0007ffe1ff */
[----:B------:R-:W-:-:S03]  /*1090*/  DFMA R6, R20, -R6, R24 ;  /* 0x800000061406722b */ /* 0x000fc60000000018 */
[----:B------:R-:W-:-:S07]  /*10a0*/  LOP3.LUT R19, R9, R19, RZ, 0x3c, !PT ;  /* 0x0000001309137212 */ /* 0x000fce00078e3cff */
[----:B------:R-:W-:-:S04]  /*10b0*/  FSETP.NEU.AND P0, PT, |R7|, R5, PT ;  /* 0x000000050700720b */ /* 0x000fc80003f0d200 */
[----:B------:R-:W-:Y:S02]  /*10c0*/  FSEL R20, R8, R20, !P0 ;  /* 0x0000001408147208 */ /* 0x000fe40004000000 */
[----:B------:R-:W-:Y:S01]  /*10d0*/  FSEL R21, R19, R21, !P0 ;  /* 0x0000001513157208 */ /* 0x000fe20004000000 */
[----:B------:R-:W-:Y:S06]  /*10e0*/  BRA `(.L_x_29) ;  /* 0x0000000000547947 */ /* 0x000fec0003800000 */
.L_x_28:
[----:B------:R-:W-:-:S14]  /*10f0*/  DSETP.NAN.AND P0, PT, R6, R6, PT ;  /* 0x000000060600722a */ /* 0x000fdc0003f08000 */
[----:B------:R-:W-:Y:S05]  /*1100*/  @P0 BRA `(.L_x_30) ;  /* 0x0000000000440947 */ /* 0x000fea0003800000 */
[----:B------:R-:W-:-:S14]  /*1110*/  DSETP.NAN.AND P0, PT, R8, R8, PT ;  /* 0x000000080800722a */ /* 0x000fdc0003f08000 */
[----:B------:R-:W-:Y:S05]  /*1120*/  @P0 BRA `(.L_x_31) ;  /* 0x0000000000300947 */ /* 0x000fea0003800000 */
[----:B------:R-:W-:Y:S01]  /*1130*/  ISETP.NE.AND P0, PT, R22, R28, PT ;  /* 0x0000001c1600720c */ /* 0x000fe20003f05270 */
[----:B------:R-:W-:Y:S01]  /*1140*/  IMAD.MOV.U32 R21, RZ, RZ, -0x80000 ;  /* 0xfff80000ff157424 */ /* 0x000fe200078e00ff */
[----:B------:R-:W-:-:S11]  /*1150*/  MOV R20, 0x0 ;  /* 0x0000000000147802 */ /* 0x000fd60000000f00 */
        /* <DEDUP_REMOVED lines=9> */
.L_x_31:
[----:B------:R-:W-:Y:S01]  /*11f0*/  LOP3.LUT R21, R9, 0x80000, RZ, 0xfc, !PT ;  /* 0x0008000009157812 */ /* 0x000fe200078efcff */
[----:B------:R-:W-:Y:S01]  /*1200*/  IMAD.MOV.U32 R20, RZ, RZ, R8 ;  /* 0x000000ffff147224 */ /* 0x000fe200078e0008 */
[----:B------:R-:W-:Y:S06]  /*1210*/  BRA `(.L_x_29) ;  /* 0x0000000000087947 */ /* 0x000fec0003800000 */
.L_x_30:
[----:B------:R-:W-:Y:S02]  /*1220*/  LOP3.LUT R21, R7, 0x80000, RZ, 0xfc, !PT ;  /* 0x0008000007157812 */ /* 0x000fe400078efcff */
[----:B------:R-:W-:-:S07]  /*1230*/  MOV R20, R6 ;  /* 0x0000000600147202 */ /* 0x000fce0000000f00 */
.L_x_29:
[----:B------:R-:W-:Y:S05]  /*1240*/  BSYNC.RECONVERGENT B1 ;  /* 0x0000000000017941 */ /* 0x000fea0003800200 */
.L_x_27:
[----:B------:R-:W-:Y:S02]  /*1250*/  IMAD.MOV.U32 R6, RZ, RZ, R0 ;  /* 0x000000ffff067224 */ /* 0x000fe400078e0000 */
[----:B------:R-:W-:Y:S02]  /*1260*/  IMAD.MOV.U32 R7, RZ, RZ, 0x0 ;  /* 0x00000000ff077424 */ /* 0x000fe400078e00ff */
[----:B------:R-:W-:Y:S02]  /*1270*/  IMAD.MOV.U32 R8, RZ, RZ, R20 ;  /* 0x000000ffff087224 */ /* 0x000fe400078e0014 */
[----:B------:R-:W-:Y:S01]  /*1280*/  IMAD.MOV.U32 R9, RZ, RZ, R21 ;  /* 0x000000ffff097224 */ /* 0x000fe200078e0015 */
[----:B------:R-:W-:Y:S06]  /*1290*/  RET.REL.NODEC R6 `(_Z16convertRGBtoNV12PhS_iii) ;  /* 0xffffffec06587950 */ /* 0x000fec0003c3ffff */
.L_x_32:
        /* <DEDUP_REMOVED lines=14> */
.L_x_51:


//--------------------- .text._Z16customCudaMemcpyPhS_iii --------------------------
	.section	.text._Z16customCudaMemcpyPhS_iii,"ax",@progbits
	.align	128
        .global         _Z16customCudaMemcpyPhS_iii
        .type           _Z16customCudaMemcpyPhS_iii,@function
        .size           _Z16customCudaMemcpyPhS_iii,(.L_x_56 - _Z16customCudaMemcpyPhS_iii)
        .other          _Z16customCudaMemcpyPhS_iii,@"STO_CUDA_ENTRY STV_DEFAULT"
_Z16customCudaMemcpyPhS_iii:
.text._Z16customCudaMemcpyPhS_iii:
[----:B------:R-:W-:Y:S01]  /*0000*/  LDC R1, c[0x0][0x37c] ;  /* 0x0000df00ff017b82 */ /* 0x000fe20000000800 */
[----:B------:R-:W0:Y:S07]  /*0010*/  S2R R3, SR_TID.X ;  /* 0x0000000000037919 */ /* 0x000e2e0000002100 */
[----:B------:R-:W0:Y:S01]  /*0020*/  S2UR UR4, SR_CTAID.X ;  /* 0x00000000000479c3 */ /* 0x000e220000002500 */
[----:B------:R-:W1:Y:S01]  /*0030*/  LDCU UR6, c[0x0][0x390] ;  /* 0x00007200ff0677ac */ /* 0x000e620008000800 */
[----:B------:R-:W2:Y:S01]  /*0040*/  S2R R5, SR_TID.Y ;  /* 0x0000000000057919 */ /* 0x000ea20000002200 */
[----:B------:R-:W3:Y:S05]  /*0050*/  LDCU UR7, c[0x0][0x398] ;  /* 0x00007300ff0777ac */ /* 0x000eea0008000800 */
[----:B------:R-:W0:Y:S01]  /*0060*/  LDC R0, c[0x0][0x360] ;  /* 0x0000d800ff007b82 */ /* 0x000e220000000800 */
[----:B------:R-:W4:Y:S07]  /*0070*/  LDCU.128 UR8, c[0x0][0x380] ;  /* 0x00007000ff0877ac */ /* 0x000f2e0008000c00 */
[----:B------:R-:W2:Y:S08]  /*0080*/  S2UR UR5, SR_CTAID.Y ;  /* 0x00000000000579c3 */ /* 0x000eb00000002600 */
[----:B------:R-:W2:Y:S01]  /*0090*/  LDC R2, c[0x0][0x364] ;  /* 0x0000d900ff027b82 */ /* 0x000ea20000000800 */
[----:B0-----:R-:W-:-:S02]  /*00a0*/  IMAD R0, R0, UR4, R3 ;  /* 0x0000000400007c24 */ /* 0x001fc4000f8e0203 */
[----:B--2---:R-:W-:Y:S01]  /*00b0*/  IMAD R3, R2, UR5, R5 ;  /* 0x0000000502037c24 */ /* 0x004fe2000f8e0205 */
[----:B------:R-:W0:Y:S03]  /*00c0*/  LDCU.64 UR4, c[0x0][0x358] ;  /* 0x00006b00ff0477ac */ /* 0x000e260008000a00 */
[----:B-1----:R-:W-:-:S04]  /*00d0*/  IMAD R0, R3, UR6, R0 ;  /* 0x0000000603007c24 */ /* 0x002fc8000f8e0200 */
[----:B---3--:R-:W-:-:S05]  /*00e0*/  IMAD R0, R0, UR7, RZ ;  /* 0x0000000700007c24 */ /* 0x008fca000f8e02ff */
[----:B----4-:R-:W-:-:S05]  /*00f0*/  IADD3 R2, P0, PT, R0, UR8, RZ ;  /* 0x0000000800027c10 */ /* 0x010fca000ff1e0ff */
[----:B------:R-:W-:-:S05]  /*0100*/  IMAD.X R3, RZ, RZ, UR9, P0 ;  /* 0x00000009ff037e24 */ /* 0x000fca00080e06ff */
[----:B0-----:R-:W2:Y:S01]  /*0110*/  LDG.E.U8 R13, desc[UR4][R2.64] ;  /* 0x00000004020d7981 */ /* 0x001ea2000c1e1100 */
[C---:B------:R-:W-:Y:S01]  /*0120*/  VIADD R8, R0.reuse, 0x1 ;  /* 0x0000000100087836 */ /* 0x040fe20000000000 */
[----:B------:R-:W-:-:S04]  /*0130*/  IADD3 R4, P0, PT, R0, UR10, RZ ;  /* 0x0000000a00047c10 */ /* 0x000fc8000ff1e0ff */
[----:B------:R-:W-:Y:S02]  /*0140*/  IADD3 R6, P1, PT, R8, UR8, RZ ;  /* 0x0000000808067c10 */ /* 0x000fe4000ff3e0ff */
[----:B------:R-:W-:-:S03]  /*0150*/  IADD3.X R5, PT, PT, RZ, UR11, RZ, P0, !PT ;  /* 0x0000000bff057c10 */ /* 0x000fc600087fe4ff */
[----:B------:R-:W-:Y:S01]  /*0160*/  IMAD.X R7, RZ, RZ, UR9, P1 ;  /* 0x00000009ff077e24 */ /* 0x000fe200088e06ff */
[----:B------:R-:W-:Y:S01]  /*0170*/  IADD3 R0, PT, PT, R0, 0x2, RZ ;  /* 0x0000000200007810 */ /* 0x000fe20007ffe0ff */
[----:B--2---:R-:W-:Y:S04]  /*0180*/  STG.E.U8 desc[UR4][R4.64], R13 ;  /* 0x0000000d04007986 */ /* 0x004fe8000c101104 */
[----:B------:R-:W2:Y:S01]  /*0190*/  LDG.E.U8 R7, desc[UR4][R6.64] ;  /* 0x0000000406077981 */ /* 0x000ea2000c1e1100 */
[----:B------:R-:W-:Y:S02]  /*01a0*/  IADD3 R8, P0, PT, R8, UR10, RZ ;  /* 0x0000000a08087c10 */ /* 0x000fe4000ff1e0ff */
[----:B------:R-:W-:-:S03]  /*01b0*/  IADD3 R10, P1, PT, R0, UR8, RZ ;  /* 0x00000008000a7c10 */ /* 0x000fc6000ff3e0ff */
[----:B------:R-:W-:Y:S01]  /*01c0*/  IMAD.X R9, RZ, RZ, UR11, P0 ;  /* 0x0000000bff097e24 */ /* 0x000fe200080e06ff */
[----:B------:R-:W-:Y:S02]  /*01d0*/  IADD3.X R11, PT, PT, RZ, UR9, RZ, P1, !PT ;  /* 0x00000009ff0b7c10 */ /* 0x000fe40008ffe4ff */
[----:B------:R-:W-:Y:S02]  /*01e0*/  IADD3 R2, P0, PT, R0, UR10, RZ ;  /* 0x0000000a00027c10 */ /* 0x000fe4000ff1e0ff */
[----:B--2---:R-:W-:Y:S04]  /*01f0*/  STG.E.U8 desc[UR4][R8.64], R7 ;  /* 0x0000000708007986 */ /* 0x004fe8000c101104 */
[----:B------:R-:W2:Y:S01]  /*0200*/  LDG.E.U8 R11, desc[UR4][R10.64] ;  /* 0x000000040a0b7981 */ /* 0x000ea2000c1e1100 */
[----:B------:R-:W-:-:S05]  /*0210*/  IMAD.X R3, RZ, RZ, UR11, P0 ;  /* 0x0000000bff037e24 */ /* 0x000fca00080e06ff */
[----:B--2---:R-:W-:Y:S01]  /*0220*/  STG.E.U8 desc[UR4][R2.64], R11 ;  /* 0x0000000b02007986 */ /* 0x004fe2000c101104 */
[----:B------:R-:W-:Y:S05]  /*0230*/  EXIT ;  /* 0x000000000000794d */ /* 0x000fea0003800000 */
.L_x_33:
        /* <DEDUP_REMOVED lines=12> */
.L_x_56:


//--------------------- .text._Z19convertRGBtoYUV444pPhS_ii --------------------------
	.section	.text._Z19convertRGBtoYUV444pPhS_ii,"ax",@progbits
	.align	128
        .global         _Z19convertRGBtoYUV444pPhS_ii
        .type           _Z19convertRGBtoYUV444pPhS_ii,@function
        .size           _Z19convertRGBtoYUV444pPhS_ii,(.L_x_52 - _Z19convertRGBtoYUV444pPhS_ii)
        .other          _Z19convertRGBtoYUV444pPhS_ii,@"STO_CUDA_ENTRY STV_DEFAULT"
_Z19convertRGBtoYUV444pPhS_ii:
.text._Z19convertRGBtoYUV444pPhS_ii:
        /* <DEDUP_REMOVED lines=22> */
[----:B------:R1:W3:Y:S01]  /*0160*/  LDG.E.U8 R16, desc[UR4][R8.64] ;  /* 0x0000000408107981 */ /* 0x0002e2000c1e1100 */
        /* <DEDUP_REMOVED lines=12> */
[----:B-1----:R-:W-:-:S08]  /*0230*/  DFMA R8, R6, -R18, 1 ;  /* 0x3ff000000608742b */ /* 0x002fd00000000812 */
        /* <DEDUP_REMOVED lines=22> */
[----:B------:R-:W-:Y:S05]  /*03a0*/  CALL.REL.NOINC `($__internal_2_$__cuda_sm20_div_rn_f64_full) ;  /* 0x0000000800347944 */ /* 0x000fea0003c00000 */
[----:B------:R-:W-:Y:S02]  /*03b0*/  IMAD.MOV.U32 R4, RZ, RZ, R6 ;  /* 0x000000ffff047224 */ /* 0x000fe400078e0006 */
[----:B------:R-:W-:-:S07]  /*03c0*/  IMAD.MOV.U32 R5, RZ, RZ, R7 ;  /* 0x000000ffff057224 */ /* 0x000fce00078e0007 */
.L_x_35:
[----:B------:R-:W-:Y:S05]  /*03d0*/  BSYNC.RECONVERGENT B0 ;  /* 0x0000000000007941 */ /* 0x000fea0003800200 */
.L_x_34:
[----:B------:R-:W0:Y:S01]  /*03e0*/  MUFU.RCP64H R11, 1.771999359130859375 ;  /* 0x3ffc5a1c000b7908 */ /* 0x000e220000001800 */
[----:B------:R-:W-:Y:S01]  /*03f0*/  IMAD.MOV.U32 R6, RZ, RZ, -0x53f7ced9 ;  /* 0xac083127ff067424 */ /* 0x000fe200078e00ff */
[----:B------:R-:W-:Y:S01]  /*0400*/  MOV R10, 0x1 ;  /* 0x00000001000a7802 */ /* 0x000fe20000000f00 */
[----:B------:R-:W-:Y:S01]  /*0410*/  IMAD.MOV.U32 R7, RZ, RZ, 0x3ffc5a1c ;  /* 0x3ffc5a1cff077424 */ /* 0x000fe200078e00ff */
[----:B------:R-:W-:Y:S01]  /*0420*/  UMOV UR6, 0xe5604189 ;  /* 0xe560418900067882 */ /* 0x000fe20000000000 */
[----:B------:R-:W-:Y:S01]  /*0430*/  UMOV UR7, 0x3fd322d0 ;  /* 0x3fd322d000077882 */ /* 0x000fe20000000000 */
[----:B------:R-:W-:Y:S01]  /*0440*/  DADD R4, R4, 16 ;  /* 0x4030000004047429 */ /* 0x000fe20000000000 */
[----:B------:R-:W-:Y:S05]  /*0450*/  BSSY.RECONVERGENT B0, `(.L_x_36) ;  /* 0x000001a000007945 */ /* 0x000fea0003800200 */
[----:B------:R-:W1:Y:S01]  /*0460*/  F2F.F32.F64 R3, R4 ;  /* 0x0000000400037310 */ /* 0x000e620000301000 */
[----:B0-----:R-:W-:-:S08]  /*0470*/  DFMA R8, R10, -R6, 1 ;  /* 0x3ff000000a08742b */ /* 0x001fd00000000806 */
[----:B------:R-:W-:Y:S02]  /*0480*/  DFMA R18, R8, R8, R8 ;  /* 0x000000080812722b */ /* 0x000fe40000000008 */
[----:B------:R-:W-:Y:S01]  /*0490*/  DFMA R8, R16, -UR6, -R14 ;  /* 0x8000000610087c2b */ /* 0x000fe2000800080e */
[----:B------:R-:W-:Y:S01]  /*04a0*/  UMOV UR6, 0xac083127 ;  /* 0xac08312700067882 */ /* 0x000fe20000000000 */
[----:B------:R-:W-:Y:S01]  /*04b0*/  UMOV UR7, 0x3fec5a1c ;  /* 0x3fec5a1c00077882 */ /* 0x000fe20000000000 */
[----:B-1----:R-:W-:-:S03]  /*04c0*/  FMNMX.NAN R3, R3, 255, PT ;  /* 0x437f000003037809 */ /* 0x002fc60003820000 */
[----:B------:R-:W-:Y:S02]  /*04d0*/  DFMA R18, R10, R18, R10 ;  /* 0x000000120a12722b */ /* 0x000fe4000000000a */
[----:B------:R-:W-:-:S06]  /*04e0*/  DFMA R8, R12, UR6, R8 ;  /* 0x000000060c087c2b */ /* 0x000fcc0008000008 */
[----:B------:R-:W-:Y:S02]  /*04f0*/  DFMA R10, R18, -R6, 1 ;  /* 0x3ff00000120a742b */ /* 0x000fe40000000806 */
[----:B------:R-:W-:-:S06]  /*0500*/  DMUL R8, R8, 224 ;  /* 0x406c000008087828 */ /* 0x000fcc0000000000 */
[----:B------:R-:W-:-:S04]  /*0510*/  DFMA R10, R18, R10, R18 ;  /* 0x0000000a120a722b */ /* 0x000fc80000000012 */
[----:B------:R-:W-:-:S04]  /*0520*/  FSETP.GEU.AND P1, PT, |R9|, 6.5827683646048100446e-37, PT ;  /* 0x036000000900780b */ /* 0x000fc80003f2e200 */
[----:B------:R-:W-:-:S08]  /*0530*/  DMUL R18, R8, R10 ;  /* 0x0000000a08127228 */ /* 0x000fd00000000000 */
[----:B------:R-:W-:-:S08]  /*0540*/  DFMA R6, R18, -R6, R8 ;  /* 0x800000061206722b */ /* 0x000fd00000000008 */
[----:B------:R-:W-:-:S10]  /*0550*/  DFMA R6, R10, R6, R18 ;  /* 0x000000060a06722b */ /* 0x000fd40000000012 */
[----:B------:R-:W-:-:S05]  /*0560*/  FFMA R0, RZ, 1.9714999198913574219, R7 ;  /* 0x3ffc5a1cff007823 */ /* 0x000fca0000000007 */
[----:B------:R-:W-:-:S13]  /*0570*/  FSETP.GT.AND P0, PT, |R0|, 1.469367938527859385e-39, PT ;  /* 0x001000000000780b */ /* 0x000fda0003f04200 */
[----:B------:R-:W-:Y:S05]  /*0580*/  @P0 BRA P1, `(.L_x_37) ;  /* 0x0000000000180947 */ /* 0x000fea0000800000 */
[----:B------:R-:W-:Y:S01]  /*0590*/  IMAD.MOV.U32 R6, RZ, RZ, R8 ;  /* 0x000000ffff067224 */ /* 0x000fe200078e0008 */
[----:B------:R-:W-:Y:S01]  /*05a0*/  MOV R0, 0x5f0 ;  /* 0x000005f000007802 */ /* 0x000fe20000000f00 */
[----:B------:R-:W-:Y:S02]  /*05b0*/  IMAD.MOV.U32 R7, RZ, RZ, R9 ;  /* 0x000000ffff077224 */ /* 0x000fe400078e0009 */
[----:B------:R-:W-:Y:S02]  /*05c0*/  IMAD.MOV.U32 R8, RZ, RZ, -0x53f7ced9 ;  /* 0xac083127ff087424 */ /* 0x000fe400078e00ff */
[----:B------:R-:W-:-:S07]  /*05d0*/  IMAD.MOV.U32 R9, RZ, RZ, 0x3ffc5a1c ;  /* 0x3ffc5a1cff097424 */ /* 0x000fce00078e00ff */
[----:B------:R-:W-:Y:S05]  /*05e0*/  CALL.REL.NOINC `($__internal_2_$__cuda_sm20_div_rn_f64_full) ;  /* 0x0000000400a47944 */ /* 0x000fea0003c00000 */
.L_x_37:
[----:B------:R-:W-:Y:S05]  /*05f0*/  BSYNC.RECONVERGENT B0 ;  /* 0x0000000000007941 */ /* 0x000fea0003800200 */
.L_x_36:
        /* <DEDUP_REMOVED lines=23> */
.L_x_39:
[----:B------:R-:W-:Y:S05]  /*0770*/  BSYNC.RECONVERGENT B0 ;  /* 0x0000000000007941 */ /* 0x000fea0003800200 */
.L_x_38:
        /* <DEDUP_REMOVED lines=32> */
[----:B------:R-:W-:Y:S05]  /*0980*/  CALL.REL.NOINC `($__internal_2_$__cuda_sm20_div_rn_f64_full) ;  /* 0x0000000000bc7944 */ /* 0x000fea0003c00000 */
[----:B------:R-:W-:Y:S02]  /*0990*/  IMAD.MOV.U32 R4, RZ, RZ, R6 ;  /* 0x000000ffff047224 */ /* 0x000fe400078e0006 */
[----:B------:R-:W-:-:S07]  /*09a0*/  IMAD.MOV.U32 R5, RZ, RZ, R7 ;  /* 0x000000ffff057224 */ /* 0x000fce00078e0007 */
.L_x_41:
[----:B------:R-:W-:Y:S05]  /*09b0*/  BSYNC.RECONVERGENT B0 ;  /* 0x0000000000007941 */ /* 0x000fea0003800200 */
.L_x_40:
[----:B------:R-:W0:Y:S01]  /*09c0*/  MUFU.RCP64H R7, 255 ;  /* 0x406fe00000077908 */ /* 0x000e220000001800 */
[----:B------:R-:W-:Y:S01]  /*09d0*/  MOV R8, 0x0 ;  /* 0x0000000000087802 */ /* 0x000fe20000000f00 */
[----:B------:R-:W-:Y:S01]  /*09e0*/  IMAD.MOV.U32 R9, RZ, RZ, 0x406fe000 ;  /* 0x406fe000ff097424 */ /* 0x000fe200078e00ff */
[----:B------:R-:W-:Y:S01]  /*09f0*/  FSETP.GEU.AND P1, PT, |R5|, 6.5827683646048100446e-37, PT ;  /* 0x036000000500780b */ /* 0x000fe20003f2e200 */
[----:B------:R-:W-:Y:S01]  /*0a00*/  IMAD.MOV.U32 R6, RZ, RZ, 0x1 ;  /* 0x00000001ff067424 */ /* 0x000fe200078e00ff */
[----:B------:R-:W-:Y:S05]  /*0a10*/  BSSY.RECONVERGENT B0, `(.L_x_42) ;  /* 0x0000012000007945 */ /* 0x000fea0003800200 */
        /* <DEDUP_REMOVED lines=13> */
[----:B------:R-:W-:Y:S01]  /*0af0*/  IMAD.MOV.U32 R7, RZ, RZ, R5 ;  /* 0x000000ffff077224 */ /* 0x000fe200078e0005 */
[----:B------:R-:W-:Y:S01]  /*0b00*/  MOV R0, 0xb30 ;  /* 0x00000b3000007802 */ /* 0x000fe20000000f00 */
[----:B------:R-:W-:-:S07]  /*0b10*/  IMAD.MOV.U32 R8, RZ, RZ, RZ ;  /* 0x000000ffff087224 */ /* 0x000fce00078e00ff */
[----:B------:R-:W-:Y:S05]  /*0b20*/  CALL.REL.NOINC `($__internal_2_$__cuda_sm20_div_rn_f64_full) ;  /* 0x0000000000547944 */ /* 0x000fea0003c00000 */
.L_x_43:
[----:B------:R-:W-:Y:S05]  /*0b30*/  BSYNC.RECONVERGENT B0 ;  /* 0x0000000000007941 */ /* 0x000fea0003800200 */
.L_x_42:
[----:B------:R-:W-:Y:S01]  /*0b40*/  DADD R6, R6, 128 ;  /* 0x4060000006067429 */ /* 0x000fe20000000000 */
[----:B------:R-:W0:Y:S01]  /*0b50*/  LDC.64 R10, c[0x0][0x390] ;  /* 0x0000e400ff0a7b82 */ /* 0x000e220000000a00 */
[----:B------:R-:W1:Y:S01]  /*0b60*/  LDCU.64 UR6, c[0x0][0x388] ;  /* 0x00007100ff0677ac */ /* 0x000e620008000a00 */
[----:B------:R-:W2:Y:S08]  /*0b70*/  F2I.U32.TRUNC.NTZ R3, R3 ;  /* 0x0000000300037305 */ /* 0x000eb0000020f000 */
[----:B------:R-:W3:Y:S08]  /*0b80*/  F2F.F32.F64 R6, R6 ;  /* 0x0000000600067310 */ /* 0x000ef00000301000 */
[----:B------:R-:W4:Y:S01]  /*0b90*/  F2I.U32.TRUNC.NTZ R13, R12 ;  /* 0x0000000c000d7305 */ /* 0x000f22000020f000 */
[----:B-1----:R-:W-:Y:S01]  /*0ba0*/  IADD3 R4, P0, PT, R2, UR6, RZ ;  /* 0x0000000602047c10 */ /* 0x002fe2000ff1e0ff */
[----:B0-----:R-:W-:Y:S01]  /*0bb0*/  IMAD R8, R10, R11, R2 ;  /* 0x0000000b0a087224 */ /* 0x001fe200078e0202 */
[----:B---3--:R-:W-:-:S03]  /*0bc0*/  FMNMX.NAN R0, R6, 255, PT ;  /* 0x437f000006007809 */ /* 0x008fc60003820000 */
[----:B------:R-:W-:Y:S02]  /*0bd0*/  IMAD.X R5, RZ, RZ, UR7, P0 ;  /* 0x00000007ff057e24 */ /* 0x000fe400080e06ff */
[----:B------:R-:W-:Y:S01]  /*0be0*/  IMAD R10, R10, R11, R8 ;  /* 0x0000000b0a0a7224 */ /* 0x000fe200078e0208 */
[----:B------:R-:W0:Y:S01]  /*0bf0*/  F2I.U32.TRUNC.NTZ R15, R0 ;  /* 0x00000000000f7305 */ /* 0x000e22000020f000 */
[----:B------:R-:W-:Y:S01]  /*0c00*/  IADD3 R8, P1, PT, R8, UR6, RZ ;  /* 0x0000000608087c10 */ /* 0x000fe2000ff3e0ff */
[----:B--2---:R-:W-:Y:S02]  /*0c10*/  STG.E.U8 desc[UR4][R4.64], R3 ;  /* 0x0000000304007986 */ /* 0x004fe4000c101104 */
[----:B------:R-:W-:Y:S02]  /*0c20*/  IADD3 R10, P0, PT, R10, UR6, RZ ;  /* 0x000000060a0a7c10 */ /* 0x000fe4000ff1e0ff */
[----:B------:R-:W-:-:S03]  /*0c30*/  IMAD.X R9, RZ, RZ, UR7, P1 ;  /* 0x00000007ff097e24 */ /* 0x000fc600088e06ff */
[----:B------:R-:W-:Y:S02]  /*0c40*/  IMAD.X R11, RZ, RZ, UR7, P0 ;  /* 0x00000007ff0b7e24 */ /* 0x000fe400080e06ff */
[----:B----4-:R-:W-:Y:S04]  /*0c50*/  STG.E.U8 desc[UR4][R8.64], R13 ;  /* 0x0000000d08007986 */ /* 0x010fe8000c101104 */
[----:B0-----:R-:W-:Y:S01]  /*0c60*/  STG.E.U8 desc[UR4][R10.64], R15 ;  /* 0x0000000f0a007986 */ /* 0x001fe2000c101104 */
[----:B------:R-:W-:Y:S05]  /*0c70*/  EXIT ;  /* 0x000000000000794d */ /* 0x000fea0003800000 */
        .weak           $__internal_2_$__cuda_sm20_div_rn_f64_full
        .type           $__internal_2_$__cuda_sm20_div_rn_f64_full,@function
        .size           $__internal_2_$__cuda_sm20_div_rn_f64_full,(.L_x_52 - $__internal_2_$__cuda_sm20_div_rn_f64_full)
$__internal_2_$__cuda_sm20_div_rn_f64_full:
        /* <DEDUP_REMOVED lines=14> */
[----:B------:R-:W-:Y:S02]  /*0d60*/  MOV R5, 0x1ca00000 ;  /* 0x1ca0000000057802 */ /* 0x000fe40000000f00 */
[----:B------:R-:W-:Y:S02]  /*0d70*/  @!P0 LOP3.LUT R27, R11, 0x7ff00000, RZ, 0xc0, !PT ;  /* 0x7ff000000b1b8812 */ /* 0x000fe400078ec0ff */
[----:B------:R-:W-:-:S04]  /*0d80*/  @!P2 SEL R21, R5, 0x63400000, !P3 ;  /* 0x634000000515a807 */ /* 0x000fc80005800000 */
[----:B------:R-:W-:-:S04]  /*0d90*/  @!P2 LOP3.LUT R24, R21, 0x80000000, R7, 0xf8, !PT ;  /* 0x800000001518a812 */ /* 0x000fc800078ef807 */
[----:B------:R-:W-:Y:S01]  /*0da0*/  @!P2 LOP3.LUT R25, R24, 0x100000, RZ, 0xfc, !PT ;  /* 0x001000001819a812 */ /* 0x000fe200078efcff */
[----:B0-----:R-:W-:Y:S01]  /*0db0*/  DFMA R22, R18, -R10, 1 ;  /* 0x3ff000001216742b */ /* 0x001fe2000000080a */
[----:B------:R-:W-:-:S07]  /*0dc0*/  @!P2 IMAD.MOV.U32 R24, RZ, RZ, RZ ;  /* 0x000000ffff18a224 */ /* 0x000fce00078e00ff */
        /* <DEDUP_REMOVED lines=12> */
[----:B------:R-:W-:Y:S01]  /*0e90*/  @!P2 LOP3.LUT R20, R19, 0x7ff00000, RZ, 0xc0, !PT ;  /* 0x7ff000001314a812 */ /* 0x000fe200078ec0ff */
[----:B------:R-:W-:-:S04]  /*0ea0*/  VIADD R22, R27, 0xffffffff ;  /* 0xffffffff1b167836 */ /* 0x000fc80000000000 */
[----:B------:R-:W-:-:S05]  /*0eb0*/  VIADD R21, R20, 0xffffffff ;  /* 0xffffffff14157836 */ /* 0x000fca0000000000 */
[----:B------:R-:W-:-:S04]  /*0ec0*/  ISETP.GT.U32.AND P0, PT, R21, 0x7feffffe, PT ;  /* 0x7feffffe1500780c */ /* 0x000fc80003f04070 */
[----:B------:R-:W-:-:S13]  /*0ed0*/  ISETP.GT.U32.OR P0, PT, R22, 0x7feffffe, P0 ;  /* 0x7feffffe1600780c */ /* 0x000fda0000704470 */
[----:B------:R-:W-:Y:S05]  /*0ee0*/  @P0 BRA `(.L_x_45) ;  /* 0x00000000006c0947 */ /* 0x000fea0003800000 */
[----:B------:R-:W-:-:S04]  /*0ef0*/  LOP3.LUT R7, R9, 0x7ff00000, RZ, 0xc0, !PT ;  /* 0x7ff0000009077812 */ /* 0x000fc800078ec0ff */
[CC--:B------:R-:W-:Y:S02]  /*0f00*/  VIADDMNMX R6, R4.reuse, -R7.reuse, 0xb9600000, !PT ;  /* 0xb960000004067446 */ /* 0x0c0fe40007800907 */
[----:B------:R-:W-:Y:S02]  /*0f10*/  ISETP.GE.U32.AND P0, PT, R4, R7, PT ;  /* 0x000000070400720c */ /* 0x000fe40003f06070 */
[----:B------:R-:W-:Y:S02]  /*0f20*/  VIMNMX R6, PT, PT, R6, 0x46a00000, PT ;  /* 0x46a0000006067848 */ /* 0x000fe40003fe0100 */
[----:B------:R-:W-:-:S04]  /*0f30*/  SEL R5, R5, 0x63400000, !P0 ;  /* 0x6340000005057807 */ /* 0x000fc80004000000 */
[----:B------:R-:W-:Y:S01]  /*0f40*/  IADD3 R20, PT, PT, -R5, R6, RZ ;  /* 0x0000000605147210 */ /* 0x000fe20007ffe1ff */
[----:B------:R-:W-:-:S04]  /*0f50*/  IMAD.MOV.U32 R6, RZ, RZ, RZ ;  /* 0x000000ffff067224 */ /* 0x000fc800078e00ff */
        /* <DEDUP_REMOVED lines=12> */
[----:B------:R-:W-:-:S06]  /*1020*/  IMAD.MOV.U32 R6, RZ, RZ, RZ ;  /* 0x000000ffff067224 */ /* 0x000fcc00078e00ff */
[----:B------:R-:W-:-:S03]  /*1030*/  DFMA R6, R4, -R6, R24 ;  /* 0x800000060406722b */ /* 0x000fc60000000018 */
[----:B------:R-:W-:-:S03]  /*1040*/  LOP3.LUT R19, R9, R19, RZ, 0x3c, !PT ;  /* 0x0000001309137212 */ /* 0x000fc600078e3cff */
[----:B------:R-:W-:-:S04]  /*1050*/  IADD3 R6, PT, PT, -R20, -0x43300000, RZ ;  /* 0xbcd0000014067810 */ /* 0x000fc80007ffe1ff */
[----:B------:R-:W-:-:S04]  /*1060*/  FSETP.NEU.AND P0, PT, |R7|, R6, PT ;  /* 0x000000060700720b */ /* 0x000fc80003f0d200 */
[----:B------:R-:W-:Y:S02]  /*1070*/  FSEL R4, R8, R4, !P0 ;  /* 0x0000000408047208 */ /* 0x000fe40004000000 */
[----:B------:R-:W-:Y:S01]  /*1080*/  FSEL R5, R19, R5, !P0 ;  /* 0x0000000513057208 */ /* 0x000fe20004000000 */
[----:B------:R-:W-:Y:S06]  /*1090*/  BRA `(.L_x_46) ;  /* 0x0000000000547947 */ /* 0x000fec0003800000 */
.L_x_45:
        /* <DEDUP_REMOVED lines=16> */
.L_x_48:
[----:B------:R-:W-:Y:S01]  /*11a0*/  LOP3.LUT R5, R9, 0x80000, RZ, 0xfc, !PT ;  /* 0x0008000009057812 */ /* 0x000fe200078efcff */
[----:B------:R-:W-:Y:S01]  /*11b0*/  IMAD.MOV.U32 R4, RZ, RZ, R8 ;  /* 0x000000ffff047224 */ /* 0x000fe200078e0008 */
[----:B------:R-:W-:Y:S06]  /*11c0*/  BRA `(.L_x_46) ;  /* 0x0000000000087947 */ /* 0x000fec0003800000 */
.L_x_47:
[----:B------:R-:W-:Y:S02]  /*11d0*/  LOP3.LUT R5, R7, 0x80000, RZ, 0xfc, !PT ;  /* 0x0008000007057812 */ /* 0x000fe400078efcff */
[----:B------:R-:W-:-:S07]  /*11e0*/  MOV R4, R6 ;  /* 0x0000000600047202 */ /* 0x000fce0000000f00 */
.L_x_46:
[----:B------:R-:W-:Y:S05]  /*11f0*/  BSYNC.RECONVERGENT B1 ;  /* 0x0000000000017941 */ /* 0x000fea0003800200 */
.L_x_44:
[----:B------:R-:W-:Y:S02]  /*1200*/  IMAD.MOV.U32 R6, RZ, RZ, R4 ;  /* 0x000000ffff067224 */ /* 0x000fe400078e0004 */
[----:B------:R-:W-:Y:S02]  /*1210*/  IMAD.MOV.U32 R7, RZ, RZ, R5 ;  /* 0x000000ffff077224 */ /* 0x000fe400078e0005 */
[----:B------:R-:W-:Y:S02]  /*1220*/  IMAD.MOV.U32 R4, RZ, RZ, R0 ;  /* 0x000000ffff047224 */ /* 0x000fe400078e0000 */
[----:B------:R-:W-:-:S04]  /*1230*/  IMAD.MOV.U32 R5, RZ, RZ, 0x0 ;  /* 0x00000000ff057424 */ /* 0x000fc800078e00ff */
[----:B------:R-:W-:Y:S05]  /*1240*/  RET.REL.NODEC R4 `(_Z19convertRGBtoYUV444pPhS_ii) ;  /* 0xffffffec046c7950 */ /* 0x000fea0003c3ffff */
.L_x_49:
        /* <DEDUP_REMOVED lines=11> */
.L_x_52:


//--------------------- .nv.shared.reserved.0     --------------------------
	.section	.nv.shared.reserved.0,"aw",@nobits
	.weak		__nv_reservedSMEM_offset_0_alias
	.size		__nv_reservedSMEM_offset_0_alias, 0, 64
	.other		__nv_reservedSMEM_offset_0_alias,@"STO_CUDA_RESERVED_SHARED STV_DEFAULT"
__nv_reservedSMEM_offset_0_alias:
	.zero		0
	.zero		64


//--------------------- .nv.constant0._Z15convertUVtoNV12PhS_S_iii --------------------------
	.section	.nv.constant0._Z15convertUVtoNV12PhS_S_iii,"a",@progbits
	.sectionflags	@""
	.align	4
.nv.constant0._Z15convertUVtoNV12PhS_S_iii:
	.zero		932


//--------------------- .nv.constant0._Z24convertRGBtoYUV420pPitchPhS_S_S_iii --------------------------
	.section	.nv.constant0._Z24convertRGBtoYUV420pPitchPhS_S_S_iii,"a",@progbits
	.sectionflags	@""
	.align	4
.nv.constant0._Z24convertRGBtoYUV420pPitchPhS_S_S_iii:
	.zero		940


//--------------------- .nv.constant0._Z16convertRGBtoNV12PhS_iii --------------------------
	.section	.nv.constant0._Z16convertRGBtoNV12PhS_iii,"a",@progbits
	.sectionflags	@""
	.align	4
.nv.constant0._Z16convertRGBtoNV12PhS_iii:
	.zero		924


//--------------------- .nv.constant0._Z16customCudaMemcpyPhS_iii --------------------------
	.section	.nv.constant0._Z16customCudaMemcpyPhS_iii,"a",@progbits
	.sectionflags	@""
	.align	4
.nv.constant0._Z16customCudaMemcpyPhS_iii:
	.zero		924


//--------------------- .nv.constant0._Z19convertRGBtoYUV444pPhS_ii --------------------------
	.section	.nv.constant0._Z19convertRGBtoYUV444pPhS_ii,"a",@progbits
	.sectionflags	@""
	.align	4
.nv.constant0._Z19convertRGBtoYUV444pPhS_ii:
	.zero		920


//--------------------- SYMBOLS --------------------------

	.type		.nv.reservedSmem.offset0,@object
	.size		.nv.reservedSmem.offset0,0x4
